def matmul_kernel(
    a_ptr,
    b_ptr,
    c_ptr,
    M,
    N,
    K,
    stride_am,
    stride_ak,
    stride_bk,
    stride_bn,
    stride_cm,
    stride_cn,
    BLOCK_M: tl.constexpr,
    BLOCK_N: tl.constexpr,
    BLOCK_K: tl.constexpr,
    GROUP_M: tl.constexpr,
):
    pid = tl.program_id(axis=0)
    num_pid_m = tl.cdiv(M, BLOCK_M)
    num_pid_n = tl.cdiv(N, BLOCK_N)
    num_pid_in_group = GROUP_M * num_pid_n
    group_id = pid // num_pid_in_group
    first_pid_m = group_id * GROUP_M
    group_size_m = min(num_pid_m - first_pid_m, GROUP_M)
    pid_m = first_pid_m + ((pid % num_pid_in_group) % group_size_m)
    pid_n = (pid % num_pid_in_group) // group_size_m

    offs_am = (pid_m * BLOCK_M + tl.arange(0, BLOCK_M)) % M
    offs_bn = (pid_n * BLOCK_N + tl.arange(0, BLOCK_N)) % N
    offs_k = tl.arange(0, BLOCK_K)
    a_ptrs = a_ptr + offs_am[:, None] * stride_am + offs_k[None, :] * stride_ak
    b_ptrs = b_ptr + offs_k[:, None] * stride_bk + offs_bn[None, :] * stride_bn

    acc = tl.zeros((BLOCK_M, BLOCK_N), dtype=tl.float32)
    for kk in range(0, tl.cdiv(K, BLOCK_K)):
        a = tl.load(a_ptrs, mask=offs_k[None, :] < K - kk * BLOCK_K, other=0.0)
        b = tl.load(b_ptrs, mask=offs_k[:, None] < K - kk * BLOCK_K, other=0.0)
        acc = tl.dot(a, b, acc)
        a_ptrs += BLOCK_K * stride_ak
        b_ptrs += BLOCK_K * stride_bk

    c = acc.to(c_ptr.dtype.element_ty)
    offs_cm = pid_m * BLOCK_M + tl.arange(0, BLOCK_M)
    offs_cn = pid_n * BLOCK_N + tl.arange(0, BLOCK_N)
    c_ptrs = c_ptr + offs_cm[:, None] * stride_cm + offs_cn[None, :] * stride_cn
    mask = (offs_cm[:, None] < M) & (offs_cn[None, :] < N)
    tl.store(c_ptrs, c, mask=mask)

# config = {"BLOCK_K": 64, "BLOCK_M": 16, "BLOCK_N": 32, "GROUP_M": 8, "arch": "sm_90", "dtype": "fp8e4m3", "num_ctas": 1, "num_stages": 3, "num_warps": 4}
# arch = sm_90


// ===== COMPILED SASS (sm_90a) =====

	.target	sm_90a

	.elftype	@"ET_EXEC"


//--------------------- .note.nv.tkinfo           --------------------------
	.section	.note.nv.tkinfo,"",@"SHT_NOTE"
	.sectionflags	@"SHF_NOTE_NV_TKINFO"
	.tkinfo
        /*0018*/ 	.word	0x00000002
        /*0030*/ 	.string	""
        /*0030*/ 	.string	"ptxas"
        /*0030*/ 	.string	"Cuda compilation tools, release 13.0, V13.0.88"
        /*0030*/ 	.string	"Build cuda_13.0.r13.0/compiler.36424714_0"
        /*0030*/ 	.string	"-v  -suppress-debug-info  -lineinfo  -arch sm_90a "



//--------------------- .note.nv.cuinfo           --------------------------
	.section	.note.nv.cuinfo,"",@"SHT_NOTE"
	.sectionflags	@"SHF_NOTE_NV_CUINFO"
        /*0018*/ 	.short	0x0002
        /*001a*/ 	.short	0x005a
        /*001c*/ 	.short	0x0082
	.zero		2


//--------------------- .nv.info                  --------------------------
	.section	.nv.info,"",@"SHT_CUDA_INFO"
	.align	4


	//----- nvinfo : EIATTR_REGCOUNT
	.align		4
        /*0000*/ 	.byte	0x04, 0x2f
        /*0002*/ 	.short	(.L_1 - .L_0)
	.align		4
.L_0:
        /*0004*/ 	.word	index@(matmul_kernel)
        /*0008*/ 	.word	0x00000080


	//----- nvinfo : EIATTR_FRAME_SIZE
	.align		4
.L_1:
        /*000c*/ 	.byte	0x04, 0x11
        /*000e*/ 	.short	(.L_3 - .L_2)
	.align		4
.L_2:
        /*0010*/ 	.word	index@(matmul_kernel)
        /*0014*/ 	.word	0x00000000


	//----- nvinfo : EIATTR_MIN_STACK_SIZE
	.align		4
.L_3:
        /*0018*/ 	.byte	0x04, 0x12
        /*001a*/ 	.short	(.L_5 - .L_4)
	.align		4
.L_4:
        /*001c*/ 	.word	index@(matmul_kernel)
        /*0020*/ 	.word	0x00000000
.L_5:


//--------------------- .nv.compat                --------------------------
	.section	.nv.compat,"",@"SHT_CUDA_COMPAT_INFO"
	.align	4
        /*0000*/ 	.byte	0x02, 0x09, 0x01, 0x00, 0x02, 0x02, 0x02, 0x00, 0x02, 0x05, 0x05, 0x00, 0x03, 0x07, 0x01, 0x01
        /*0010*/ 	.byte	0x02, 0x03, 0x00, 0x00, 0x02, 0x06, 0x01, 0x00, 0x04, 0x0b, 0x08, 0x00, 0x00, 0x00, 0x00, 0x00
        /*0020*/ 	.byte	0x00, 0x00, 0x00, 0x00


//--------------------- .nv.info.matmul_kernel    --------------------------
	.section	.nv.info.matmul_kernel,"",@"SHT_CUDA_INFO"
	.sectionflags	@""
	.align	4


	//----- nvinfo : EIATTR_CUDA_API_VERSION
	.align		4
        /*0000*/ 	.byte	0x04, 0x37
        /*0002*/ 	.short	(.L_7 - .L_6)
.L_6:
        /*0004*/ 	.word	0x00000082


	//----- nvinfo : EIATTR_KPARAM_INFO
	.align		4
.L_7:
        /*0008*/ 	.byte	0x04, 0x17
        /*000a*/ 	.short	(.L_9 - .L_8)
.L_8:
        /*000c*/ 	.word	0x00000000
        /*0010*/ 	.short	0x000d
        /*0012*/ 	.short	0x0048
        /*0014*/ 	.byte	0x00, 0xf4, 0x21, 0x00


	//----- nvinfo : EIATTR_KPARAM_INFO
	.align		4
.L_9:
        /*0018*/ 	.byte	0x04, 0x17
        /*001a*/ 	.short	(.L_11 - .L_10)
.L_10:
        /*001c*/ 	.word	0x00000000
        /*0020*/ 	.short	0x000c
        /*0022*/ 	.short	0x0040
        /*0024*/ 	.byte	0x00, 0xf4, 0x21, 0x00


	//----- nvinfo : EIATTR_KPARAM_INFO
	.align		4
.L_11:
        /*0028*/ 	.byte	0x04, 0x17
        /*002a*/ 	.short	(.L_13 - .L_12)
.L_12:
        /*002c*/ 	.word	0x00000000
        /*0030*/ 	.short	0x000b
        /*0032*/ 	.short	0x0038
        /*0034*/ 	.byte	0x00, 0xf0, 0x11, 0x00


	//----- nvinfo : EIATTR_KPARAM_INFO
	.align		4
.L_13:
        /*0038*/ 	.byte	0x04, 0x17
        /*003a*/ 	.short	(.L_15 - .L_14)
.L_14:
        /*003c*/ 	.word	0x00000000
        /*0040*/ 	.short	0x000a
        /*0042*/ 	.short	0x0034
        /*0044*/ 	.byte	0x00, 0xf0, 0x11, 0x00


	//----- nvinfo : EIATTR_KPARAM_INFO
	.align		4
.L_15:
        /*0048*/ 	.byte	0x04, 0x17
        /*004a*/ 	.short	(.L_17 - .L_16)
.L_16:
        /*004c*/ 	.word	0x00000000
        /*0050*/ 	.short	0x0009
        /*0052*/ 	.short	0x0030
        /*0054*/ 	.byte	0x00, 0xf0, 0x11, 0x00


	//----- nvinfo : EIATTR_KPARAM_INFO
	.align		4
.L_17:
        /*0058*/ 	.byte	0x04, 0x17
        /*005a*/ 	.short	(.L_19 - .L_18)
.L_18:
        /*005c*/ 	.word	0x00000000
        /*0060*/ 	.short	0x0008
        /*0062*/ 	.short	0x002c
        /*0064*/ 	.byte	0x00, 0xf0, 0x11, 0x00


	//----- nvinfo : EIATTR_KPARAM_INFO
	.align		4
.L_19:
        /*0068*/ 	.byte	0x04, 0x17
        /*006a*/ 	.short	(.L_21 - .L_20)
.L_20:
        /*006c*/ 	.word	0x00000000
        /*0070*/ 	.short	0x0007
        /*0072*/ 	.short	0x0028
        /*0074*/ 	.byte	0x00, 0xf0, 0x11, 0x00


	//----- nvinfo : EIATTR_KPARAM_INFO
	.align		4
.L_21:
        /*0078*/ 	.byte	0x04, 0x17
        /*007a*/ 	.short	(.L_23 - .L_22)
.L_22:
        /*007c*/ 	.word	0x00000000
        /*0080*/ 	.short	0x0006
        /*0082*/ 	.short	0x0024
        /*0084*/ 	.byte	0x00, 0xf0, 0x11, 0x00


	//----- nvinfo : EIATTR_KPARAM_INFO
	.align		4
.L_23:
        /*0088*/ 	.byte	0x04, 0x17
        /*008a*/ 	.short	(.L_25 - .L_24)
.L_24:
        /*008c*/ 	.word	0x00000000
        /*0090*/ 	.short	0x0005
        /*0092*/ 	.short	0x0020
        /*0094*/ 	.byte	0x00, 0xf0, 0x11, 0x00


	//----- nvinfo : EIATTR_KPARAM_INFO
	.align		4
.L_25:
        /*0098*/ 	.byte	0x04, 0x17
        /*009a*/ 	.short	(.L_27 - .L_26)
.L_26:
        /*009c*/ 	.word	0x00000000
        /*00a0*/ 	.short	0x0004
        /*00a2*/ 	.short	0x001c
        /*00a4*/ 	.byte	0x00, 0xf0, 0x11, 0x00


	//----- nvinfo : EIATTR_KPARAM_INFO
	.align		4
.L_27:
        /*00a8*/ 	.byte	0x04, 0x17
        /*00aa*/ 	.short	(.L_29 - .L_28)
.L_28:
        /*00ac*/ 	.word	0x00000000
        /*00b0*/ 	.short	0x0003
        /*00b2*/ 	.short	0x0018
        /*00b4*/ 	.byte	0x00, 0xf0, 0x11, 0x00


	//----- nvinfo : EIATTR_KPARAM_INFO
	.align		4
.L_29:
        /*00b8*/ 	.byte	0x04, 0x17
        /*00ba*/ 	.short	(.L_31 - .L_30)
.L_30:
        /*00bc*/ 	.word	0x00000000
        /*00c0*/ 	.short	0x0002
        /*00c2*/ 	.short	0x0010
        /*00c4*/ 	.byte	0x00, 0xf4, 0x21, 0x00


	//----- nvinfo : EIATTR_KPARAM_INFO
	.align		4
.L_31:
        /*00c8*/ 	.byte	0x04, 0x17
        /*00ca*/ 	.short	(.L_33 - .L_32)
.L_32:
        /*00cc*/ 	.word	0x00000000
        /*00d0*/ 	.short	0x0001
        /*00d2*/ 	.short	0x0008
        /*00d4*/ 	.byte	0x00, 0xf4, 0x21, 0x00


	//----- nvinfo : EIATTR_KPARAM_INFO
	.align		4
.L_33:
        /*00d8*/ 	.byte	0x04, 0x17
        /*00da*/ 	.short	(.L_35 - .L_34)
.L_34:
        /*00dc*/ 	.word	0x00000000
        /*00e0*/ 	.short	0x0000
        /*00e2*/ 	.short	0x0000
        /*00e4*/ 	.byte	0x00, 0xf4, 0x21, 0x00


	//----- nvinfo : EIATTR_SPARSE_MMA_MASK
	.align		4
.L_35:
        /*00e8*/ 	.byte	0x03, 0x50
        /*00ea*/ 	.short	0x0000


	//----- nvinfo : EIATTR_MAXREG_COUNT
	.align		4
        /*00ec*/ 	.byte	0x03, 0x1b
        /*00ee*/ 	.short	0x00ff


	//----- nvinfo : EIATTR_NUM_BARRIERS
	.align		4
        /*00f0*/ 	.byte	0x02, 0x4c
        /*00f2*/ 	.byte	0x01
	.zero		1


	//----- nvinfo : EIATTR_MERCURY_ISA_VERSION
	.align		4
        /*00f4*/ 	.byte	0x03, 0x5f
        /*00f6*/ 	.short	0x0101


	//----- nvinfo : EIATTR_EXIT_INSTR_OFFSETS
	.align		4
        /*00f8*/ 	.byte	0x04, 0x1c
        /*00fa*/ 	.short	(.L_37 - .L_36)


	//   ....[0]....
.L_36:
        /*00fc*/ 	.word	0x00002fc0


	//   ....[1]....
        /*0100*/ 	.word	0x00002fe0


	//----- nvinfo : EIATTR_REQNTID
	.align		4
.L_37:
        /*0104*/ 	.byte	0x04, 0x10
        /*0106*/ 	.short	(.L_39 - .L_38)
.L_38:
        /*0108*/ 	.word	0x00000080
        /*010c*/ 	.word	0x00000001
        /*0110*/ 	.word	0x00000001


	//----- nvinfo : EIATTR_CBANK_PARAM_SIZE
	.align		4
.L_39:
        /*0114*/ 	.byte	0x03, 0x19
        /*0116*/ 	.short	0x0050


	//----- nvinfo : EIATTR_PARAM_CBANK
	.align		4
        /*0118*/ 	.byte	0x04, 0x0a
        /*011a*/ 	.short	(.L_41 - .L_40)
	.align		4
.L_40:
        /*011c*/ 	.word	index@(.nv.constant0.matmul_kernel)
        /*0120*/ 	.short	0x0210
        /*0122*/ 	.short	0x0050


	//----- nvinfo : EIATTR_SW_WAR
	.align		4
.L_41:
        /*0124*/ 	.byte	0x04, 0x36
        /*0126*/ 	.short	(.L_43 - .L_42)
.L_42:
        /*0128*/ 	.word	0x00000008
.L_43:


//--------------------- .nv.callgraph             --------------------------
	.section	.nv.callgraph,"",@"SHT_CUDA_CALLGRAPH"
	.align	4
	.sectionentsize	8
	.align		4
        /*0000*/ 	.word	0x00000000
	.align		4
        /*0004*/ 	.word	0xffffffff
	.align		4
        /*0008*/ 	.word	0x00000000
	.align		4
        /*000c*/ 	.word	0xfffffffe
	.align		4
        /*0010*/ 	.word	0x00000000
	.align		4
        /*0014*/ 	.word	0xfffffffd
	.align		4
        /*0018*/ 	.word	0x00000000
	.align		4
        /*001c*/ 	.word	0xfffffffc


//--------------------- .text.matmul_kernel       --------------------------
	.section	.text.matmul_kernel,"ax",@progbits
	.align	128
        .global         matmul_kernel
        .type           matmul_kernel,@function
        .size           matmul_kernel,(.L_x_3 - matmul_kernel)
        .other          matmul_kernel,@"STO_CUDA_ENTRY STV_DEFAULT"
matmul_kernel:
.text.matmul_kernel:
[----:B------:R-:W-:Y:S08]  /*0000*/  LDC R1, c[0x0][0x28] ;  /* 0x00000a00ff017b82 */ /* 0x000ff00000000800 */
[----:B------:R-:W0:Y:S01]  /*0010*/  LDC.64 R18, c[0x0][0x228] ;  /* 0x00008a00ff127b82 */ /* 0x000e220000000a00 */
[----:B------:R-:W1:Y:S01]  /*0020*/  S2R R5, SR_CTAID.X ;  /* 0x0000000000057919 */ /* 0x000e620000002500 */
[----:B------:R-:W-:Y:S01]  /*0030*/  UMOV UR4, 0x400 ;  /* 0x0000040000047882 */ /* 0x000fe20000000000 */
[----:B------:R-:W-:-:S05]  /*0040*/  ULDC.64 UR6, c[0x0][0x208] ;  /* 0x0000820000067ab9 */ /* 0x000fca0000000a00 */
[----:B------:R-:W2:Y:S08]  /*0050*/  LDC R64, c[0x0][0x230] ;  /* 0x00008c00ff407b82 */ /* 0x000eb00000000800 */
[----:B------:R-:W3:Y:S01]  /*0060*/  S2UR UR5, SR_CgaCtaId ;  /* 0x00000000000579c3 */ /* 0x000ee20000008800 */
[----:B0-----:R-:W-:-:S05]  /*0070*/  VIADD R0, R19, 0x1f ;  /* 0x0000001f13007836 */ /* 0x001fca0000000000 */
[----:B------:R-:W-:Y:S01]  /*0080*/  SHF.R.S32.HI R3, RZ, 0x1f, R0 ;  /* 0x0000001fff037819 */ /* 0x000fe20000011400 */
[----:B--2---:R-:W-:-:S03]  /*0090*/  VIADD R64, R64, 0x3f ;  /* 0x0000003f40407836 */ /* 0x004fc60000000000 */
[----:B------:R-:W-:Y:S02]  /*00a0*/  LEA.HI R3, R3, R0, RZ, 0x5 ;  /* 0x0000000003037211 */ /* 0x000fe400078f28ff */
[----:B-1----:R-:W-:Y:S02]  /*00b0*/  IABS R8, R5 ;  /* 0x0000000500087213 */ /* 0x002fe40000000000 */
[----:B------:R-:W-:Y:S01]  /*00c0*/  SHF.R.S32.HI R3, RZ, 0x5, R3 ;  /* 0x00000005ff037819 */ /* 0x000fe20000011403 */
[----:B---3--:R-:W-:-:S04]  /*00d0*/  ULEA UR4, UR5, UR4, 0x18 ;  /* 0x0000000405047291 */ /* 0x008fc8000f8ec03f */
[----:B------:R-:W-:-:S05]  /*00e0*/  IMAD.SHL.U32 R4, R3, 0x8, RZ ;  /* 0x0000000803047824 */ /* 0x000fca00078e00ff */
[-C--:B------:R-:W-:Y:S02]  /*00f0*/  IABS R7, R4.reuse ;  /* 0x0000000400077213 */ /* 0x080fe40000000000 */
[----:B------:R-:W-:Y:S02]  /*0100*/  IABS R10, R4 ;  /* 0x00000004000a7213 */ /* 0x000fe40000000000 */
[----:B------:R-:W0:Y:S08]  /*0110*/  I2F.RP R0, R7 ;  /* 0x0000000700007306 */ /* 0x000e300000209400 */
[----:B0-----:R-:W0:Y:S02]  /*0120*/  MUFU.RCP R0, R0 ;  /* 0x0000000000007308 */ /* 0x001e240000001000 */
[----:B0-----:R-:W-:-:S02]  /*0130*/  VIADD R2, R0, 0xffffffe ;  /* 0x0ffffffe00027836 */ /* 0x001fc40000000000 */
[----:B------:R-:W-:-:S04]  /*0140*/  IMAD.MOV R0, RZ, RZ, -R10 ;  /* 0x000000ffff007224 */ /* 0x000fc800078e0a0a */
[----:B------:R0:W1:Y:S02]  /*0150*/  F2I.FTZ.U32.TRUNC.NTZ R3, R2 ;  /* 0x0000000200037305 */ /* 0x000064000021f000 */
[----:B0-----:R-:W-:Y:S02]  /*0160*/  IMAD.MOV.U32 R2, RZ, RZ, RZ ;  /* 0x000000ffff027224 */ /* 0x001fe400078e00ff */
[----:B-1----:R-:W-:-:S04]  /*0170*/  IMAD.MOV R6, RZ, RZ, -R3 ;  /* 0x000000ffff067224 */ /* 0x002fc800078e0a03 */
[----:B------:R-:W-:Y:S02]  /*0180*/  IMAD R9, R6, R7, RZ ;  /* 0x0000000706097224 */ /* 0x000fe400078e02ff */
[----:B------:R-:W-:Y:S02]  /*0190*/  IMAD.MOV.U32 R6, RZ, RZ, R8 ;  /* 0x000000ffff067224 */ /* 0x000fe400078e0008 */
[----:B------:R-:W-:-:S06]  /*01a0*/  IMAD.HI.U32 R3, R3, R9, R2 ;  /* 0x0000000903037227 */ /* 0x000fcc00078e0002 */
[----:B------:R-:W-:-:S04]  /*01b0*/  IMAD.HI.U32 R3, R3, R6, RZ ;  /* 0x0000000603037227 */ /* 0x000fc800078e00ff */
[----:B------:R-:W-:-:S05]  /*01c0*/  IMAD R0, R3, R0, R6 ;  /* 0x0000000003007224 */ /* 0x000fca00078e0206 */
[----:B------:R-:W-:-:S13]  /*01d0*/  ISETP.GT.U32.AND P1, PT, R7, R0, PT ;  /* 0x000000000700720c */ /* 0x000fda0003f24070 */
[----:B------:R-:W-:Y:S02]  /*01e0*/  @!P1 IMAD.IADD R0, R0, 0x1, -R7 ;  /* 0x0000000100009824 */ /* 0x000fe400078e0a07 */
[----:B------:R-:W-:Y:S01]  /*01f0*/  @!P1 VIADD R3, R3, 0x1 ;  /* 0x0000000103039836 */ /* 0x000fe20000000000 */
[----:B------:R-:W-:Y:S02]  /*0200*/  ISETP.NE.AND P1, PT, R4, RZ, PT ;  /* 0x000000ff0400720c */ /* 0x000fe40003f25270 */
[----:B------:R-:W-:Y:S02]  /*0210*/  ISETP.GE.U32.AND P0, PT, R0, R7, PT ;  /* 0x000000070000720c */ /* 0x000fe40003f06070 */
[----:B------:R-:W-:-:S04]  /*0220*/  LOP3.LUT R0, R5, R4, RZ, 0x3c, !PT ;  /* 0x0000000405007212 */ /* 0x000fc800078e3cff */
[----:B------:R-:W-:Y:S01]  /*0230*/  ISETP.GE.AND P2, PT, R0, RZ, PT ;  /* 0x000000ff0000720c */ /* 0x000fe20003f46270 */
[----:B------:R-:W-:-:S06]  /*0240*/  VIADD R0, R18, 0xf ;  /* 0x0000000f12007836 */ /* 0x000fcc0000000000 */
[----:B------:R-:W-:-:S04]  /*0250*/  @P0 VIADD R3, R3, 0x1 ;  /* 0x0000000103030836 */ /* 0x000fc80000000000 */
[----:B------:R-:W-:Y:S01]  /*0260*/  IMAD.MOV.U32 R2, RZ, RZ, R3 ;  /* 0x000000ffff027224 */ /* 0x000fe200078e0003 */
[----:B------:R-:W-:-:S03]  /*0270*/  SHF.R.S32.HI R3, RZ, 0x1f, R0 ;  /* 0x0000001fff037819 */ /* 0x000fc60000011400 */
[----:B------:R-:W-:Y:S01]  /*0280*/  @!P2 IMAD.MOV R2, RZ, RZ, -R2 ;  /* 0x000000ffff02a224 */ /* 0x000fe200078e0a02 */
[----:B------:R-:W-:Y:S02]  /*0290*/  @!P1 LOP3.LUT R2, RZ, R4, RZ, 0x33, !PT ;  /* 0x00000004ff029212 */ /* 0x000fe400078e33ff */
[----:B------:R-:W-:-:S03]  /*02a0*/  LEA.HI R3, R3, R0, RZ, 0x4 ;  /* 0x0000000003037211 */ /* 0x000fc600078f20ff */
[----:B------:R-:W-:Y:S02]  /*02b0*/  IMAD.SHL.U32 R6, R2, 0x8, RZ ;  /* 0x0000000802067824 */ /* 0x000fe400078e00ff */
[----:B------:R-:W-:-:S03]  /*02c0*/  IMAD.MOV R2, RZ, RZ, -R2 ;  /* 0x000000ffff027224 */ /* 0x000fc600078e0a02 */
[----:B------:R-:W-:Y:S01]  /*02d0*/  LEA.HI.SX32 R3, R3, -R6, 0x1c ;  /* 0x8000000603037211 */ /* 0x000fe200078fe2ff */
[----:B------:R-:W-:-:S03]  /*02e0*/  IMAD R4, R4, R2, R5 ;  /* 0x0000000204047224 */ /* 0x000fc600078e0205 */
[----:B------:R-:W-:Y:S02]  /*02f0*/  VIMNMX R11, R3, 0x8, PT ;  /* 0x00000008030b7848 */ /* 0x000fe40003fe0100 */
[----:B------:R-:W-:Y:S02]  /*0300*/  IABS R9, R4 ;  /* 0x0000000400097213 */ /* 0x000fe40000000000 */
[----:B------:R-:W-:-:S04]  /*0310*/  IABS R7, R11 ;  /* 0x0000000b00077213 */ /* 0x000fc80000000000 */
[----:B------:R-:W0:Y:S08]  /*0320*/  I2F.RP R0, R7 ;  /* 0x0000000700007306 */ /* 0x000e300000209400 */
[----:B0-----:R-:W0:Y:S02]  /*0330*/  MUFU.RCP R0, R0 ;  /* 0x0000000000007308 */ /* 0x001e240000001000 */
[----:B0-----:R-:W-:-:S06]  /*0340*/  VIADD R3, R0, 0xffffffe ;  /* 0x0ffffffe00037836 */ /* 0x001fcc0000000000 */
[----:B------:R-:W0:Y:S02]  /*0350*/  F2I.FTZ.U32.TRUNC.NTZ R3, R3 ;  /* 0x0000000300037305 */ /* 0x000e24000021f000 */
[----:B0-----:R-:W-:-:S04]  /*0360*/  IMAD.MOV R8, RZ, RZ, -R3 ;  /* 0x000000ffff087224 */ /* 0x001fc800078e0a03 */
[----:B------:R-:W-:Y:S01]  /*0370*/  IMAD.MOV.U32 R2, RZ, RZ, R8 ;  /* 0x000000ffff027224 */ /* 0x000fe200078e0008 */
[----:B------:R-:W-:-:S03]  /*0380*/  IABS R8, R11 ;  /* 0x0000000b00087213 */ /* 0x000fc60000000000 */
[----:B------:R-:W-:Y:S02]  /*0390*/  IMAD R5, R2, R7, RZ ;  /* 0x0000000702057224 */ /* 0x000fe400078e02ff */
[----:B------:R-:W-:Y:S02]  /*03a0*/  IMAD.MOV.U32 R2, RZ, RZ, RZ ;  /* 0x000000ffff027224 */ /* 0x000fe400078e00ff */
[----:B------:R-:W-:Y:S02]  /*03b0*/  IMAD.MOV R0, RZ, RZ, -R8 ;  /* 0x000000ffff007224 */ /* 0x000fe400078e0a08 */
        /* <DEDUP_REMOVED lines=9> */
[----:B------:R-:W-:Y:S02]  /*0450*/  ISETP.GE.AND P2, PT, R0, RZ, PT ;  /* 0x000000ff0000720c */ /* 0x000fe40003f46270 */
[----:B------:R-:W0:Y:S05]  /*0460*/  S2R R0, SR_TID.X ;  /* 0x0000000000007919 */ /* 0x000e2a0000002100 */
[----:B------:R-:W-:Y:S01]  /*0470*/  @P0 VIADD R2, R2, 0x1 ;  /* 0x0000000102020836 */ /* 0x000fe20000000000 */
[----:B------:R-:W-:-:S03]  /*0480*/  ISETP.GT.AND P0, PT, R64, 0x3f, PT ;  /* 0x0000003f4000780c */ /* 0x000fc60003f04270 */
[----:B------:R-:W-:-:S04]  /*0490*/  IMAD.MOV.U32 R8, RZ, RZ, R2 ;  /* 0x000000ffff087224 */ /* 0x000fc800078e0002 */
[----:B------:R-:W-:Y:S01]  /*04a0*/  @!P2 IMAD.MOV R8, RZ, RZ, -R8 ;  /* 0x000000ffff08a224 */ /* 0x000fe200078e0a08 */
[----:B------:R-:W-:-:S05]  /*04b0*/  @!P1 LOP3.LUT R8, RZ, R11, RZ, 0x33, !PT ;  /* 0x0000000bff089212 */ /* 0x000fca00078e33ff */
[----:B------:R-:W-:Y:S01]  /*04c0*/  IMAD.MOV R2, RZ, RZ, -R8 ;  /* 0x000000ffff027224 */ /* 0x000fe200078e0a08 */
[----:B------:R-:W-:Y:S02]  /*04d0*/  @!P0 CS2R R32, SRZ ;  /* 0x0000000000208805 */ /* 0x000fe4000001ff00 */
[----:B------:R-:W-:Y:S01]  /*04e0*/  @!P0 CS2R R34, SRZ ;  /* 0x0000000000228805 */ /* 0x000fe2000001ff00 */
[----:B------:R-:W-:Y:S02]  /*04f0*/  IMAD.SHL.U32 R8, R8, 0x20, RZ ;  /* 0x0000002008087824 */ /* 0x000fe400078e00ff */
[----:B------:R-:W-:-:S04]  /*0500*/  IMAD R2, R11, R2, R4 ;  /* 0x000000020b027224 */ /* 0x000fc800078e0204 */
[----:B------:R-:W-:Y:S01]  /*0510*/  IMAD.IADD R2, R6, 0x1, R2 ;  /* 0x0000000106027824 */ /* 0x000fe200078e0202 */
[----:B0-----:R-:W-:Y:S02]  /*0520*/  LOP3.LUT R3, R0, 0xf, RZ, 0xc0, !PT ;  /* 0x0000000f00037812 */ /* 0x001fe400078ec0ff */
[----:B------:R-:W-:-:S03]  /*0530*/  SHF.R.U32.HI R4, RZ, 0x4, R0 ;  /* 0x00000004ff047819 */ /* 0x000fc60000011600 */
[----:B------:R-:W-:Y:S01]  /*0540*/  IMAD R2, R2, 0x10, R3 ;  /* 0x0000001002027824 */ /* 0x000fe200078e0203 */
[----:B------:R-:W-:Y:S01]  /*0550*/  SGXT.U32 R3, R4, 0x3 ;  /* 0x000000030403781a */ /* 0x000fe20000000000 */
[----:B------:R-:W-:Y:S01]  /*0560*/  @!P0 IMAD.SHL.U32 R4, R0, 0x10, RZ ;  /* 0x0000001000048824 */ /* 0x000fe200078e00ff */
[----:B------:R-:W-:Y:S06]  /*0570*/  @!P0 BRA `(.L_x_0) ;  /* 0x0000002400a08947 */ /* 0x000fec0003800000 */
[----:B------:R-:W-:Y:S01]  /*0580*/  IABS R16, R18 ;  /* 0x0000001200107213 */ /* 0x000fe20000000000 */
[----:B------:R-:W-:Y:S01]  /*0590*/  ULDC UR5, c[0x0][0x240] ;  /* 0x0000900000057ab9 */ /* 0x000fe20000000800 */
[----:B------:R-:W-:Y:S01]  /*05a0*/  IABS R5, R19 ;  /* 0x0000001300057213 */ /* 0x000fe20000000000 */
[----:B------:R-:W-:Y:S01]  /*05b0*/  ULDC.64 UR12, c[0x0][0x218] ;  /* 0x00008600000c7ab9 */ /* 0x000fe20000000a00 */
[----:B------:R-:W0:Y:S01]  /*05c0*/  I2F.RP R9, R16 ;  /* 0x0000001000097306 */ /* 0x000e220000209400 */
[----:B------:R-:W-:Y:S01]  /*05d0*/  LEA.HI R15, R0, R8, RZ, 0x1a ;  /* 0x00000008000f7211 */ /* 0x000fe200078fd0ff */
[----:B------:R-:W-:Y:S01]  /*05e0*/  ULDC UR8, c[0x0][0x234] ;  /* 0x00008d0000087ab9 */ /* 0x000fe20000000800 */
[----:B------:R-:W-:Y:S01]  /*05f0*/  ISETP.GE.AND P1, PT, R2, RZ, PT ;  /* 0x000000ff0200720c */ /* 0x000fe20003f26270 */
[----:B------:R-:W-:Y:S01]  /*0600*/  ULDC.64 UR10, c[0x0][0x210] ;  /* 0x00008400000a7ab9 */ /* 0x000fe20000000a00 */
[C---:B------:R-:W-:Y:S01]  /*0610*/  LOP3.LUT R61, R0.reuse, 0x3f, RZ, 0xc0, !PT ;  /* 0x0000003f003d7812 */ /* 0x040fe200078ec0ff */
[----:B------:R-:W-:Y:S01]  /*0620*/  VIADD R17, R15, 0x1e ;  /* 0x0000001e0f117836 */ /* 0x000fe20000000000 */
[----:B------:R-:W-:Y:S01]  /*0630*/  LEA.HI R63, R0, 0x38, RZ, 0x1c ;  /* 0x00000038003f7811 */ /* 0x000fe200078fe0ff */
[----:B------:R-:W1:Y:S01]  /*0640*/  I2F.RP R4, R5 ;  /* 0x0000000500047306 */ /* 0x000e620000209400 */
[----:B------:R-:W-:-:S02]  /*0650*/  LOP3.LUT R65, R3, 0x30, RZ, 0xfc, !PT ;  /* 0x0000003003417812 */ /* 0x000fc400078efcff */
[----:B------:R-:W-:Y:S02]  /*0660*/  ISETP.GE.AND P6, PT, R17, RZ, PT ;  /* 0x000000ff1100720c */ /* 0x000fe40003fc6270 */
[C---:B------:R-:W-:Y:S02]  /*0670*/  LOP3.LUT R67, R3.reuse, 0x28, RZ, 0xfc, !PT ;  /* 0x0000002803437812 */ /* 0x040fe400078efcff */
[C---:B------:R-:W-:Y:S01]  /*0680*/  LOP3.LUT R69, R3.reuse, 0x20, RZ, 0xfc, !PT ;  /* 0x0000002003457812 */ /* 0x040fe200078efcff */
[----:B0-----:R-:W0:Y:S01]  /*0690*/  MUFU.RCP R9, R9 ;  /* 0x0000000900097308 */ /* 0x001e220000001000 */
[C---:B------:R-:W-:Y:S02]  /*06a0*/  LOP3.LUT R71, R3.reuse, 0x18, RZ, 0xfc, !PT ;  /* 0x0000001803477812 */ /* 0x040fe400078efcff */
[C---:B------:R-:W-:Y:S02]  /*06b0*/  LOP3.LUT R75, R3.reuse, 0x10, RZ, 0xfc, !PT ;  /* 0x00000010034b7812 */ /* 0x040fe400078efcff */
[----:B------:R-:W-:-:S02]  /*06c0*/  LOP3.LUT R77, R3, 0x8, RZ, 0xfc, !PT ;  /* 0x00000008034d7812 */ /* 0x000fc400078efcff */
[----:B------:R-:W-:Y:S01]  /*06d0*/  LOP3.LUT R54, R0, 0x7f, RZ, 0xc0, !PT ;  /* 0x0000007f00367812 */ /* 0x000fe200078ec0ff */
[----:B-1----:R-:W1:Y:S03]  /*06e0*/  MUFU.RCP R4, R4 ;  /* 0x0000000400047308 */ /* 0x002e660000001000 */
[C---:B------:R-:W-:Y:S02]  /*06f0*/  LOP3.LUT R56, R54.reuse, 0x8, RZ, 0x3c, !PT ;  /* 0x0000000836387812 */ /* 0x040fe400078e3cff */
[C---:B------:R-:W-:Y:S02]  /*0700*/  LOP3.LUT R58, R54.reuse, 0x10, RZ, 0x3c, !PT ;  /* 0x00000010363a7812 */ /* 0x040fe400078e3cff */
[----:B------:R-:W-:Y:S01]  /*0710*/  LOP3.LUT R60, R54, 0x20, RZ, 0x3c, !PT ;  /* 0x00000020363c7812 */ /* 0x000fe200078e3cff */
[----:B0-----:R-:W-:Y:S01]  /*0720*/  VIADD R10, R9, 0xffffffe ;  /* 0x0ffffffe090a7836 */ /* 0x001fe20000000000 */
[----:B------:R-:W-:-:S02]  /*0730*/  IABS R9, R2 ;  /* 0x0000000200097213 */ /* 0x000fc40000000000 */
[----:B------:R-:W-:Y:S01]  /*0740*/  LOP3.LUT R62, R54, 0x30, RZ, 0x3c, !PT ;  /* 0x00000030363e7812 */ /* 0x000fe200078e3cff */
[----:B------:R0:W2:Y:S01]  /*0750*/  F2I.FTZ.U32.TRUNC.NTZ R11, R10 ;  /* 0x0000000a000b7305 */ /* 0x0000a2000021f000 */
[----:B-1----:R-:W-:Y:S01]  /*0760*/  VIADD R6, R4, 0xffffffe ;  /* 0x0ffffffe04067836 */ /* 0x002fe20000000000 */
[----:B------:R-:W-:-:S06]  /*0770*/  SHF.R.U32.HI R4, RZ, 0x6, R0 ;  /* 0x00000006ff047819 */ /* 0x000fcc0000011600 */
[----:B------:R-:W1:Y:S01]  /*0780*/  F2I.FTZ.U32.TRUNC.NTZ R7, R6 ;  /* 0x0000000600077305 */ /* 0x000e62000021f000 */
[----:B0-----:R-:W-:Y:S02]  /*0790*/  IMAD.MOV.U32 R10, RZ, RZ, RZ ;  /* 0x000000ffff0a7224 */ /* 0x001fe400078e00ff */
[----:B--2---:R-:W-:-:S04]  /*07a0*/  IMAD.MOV R13, RZ, RZ, -R11 ;  /* 0x000000ffff0d7224 */ /* 0x004fc800078e0a0b */
[----:B------:R-:W-:-:S04]  /*07b0*/  IMAD R13, R13, R16, RZ ;  /* 0x000000100d0d7224 */ /* 0x000fc800078e02ff */
[----:B------:R-:W-:Y:S01]  /*07c0*/  IMAD.HI.U32 R11, R11, R13, R10 ;  /* 0x0000000d0b0b7227 */ /* 0x000fe200078e000a */
[----:B------:R-:W-:-:S03]  /*07d0*/  IABS R10, R17 ;  /* 0x00000011000a7213 */ /* 0x000fc60000000000 */
[----:B-1----:R-:W-:Y:S02]  /*07e0*/  IMAD.MOV R6, RZ, RZ, -R7 ;  /* 0x000000ffff067224 */ /* 0x002fe400078e0a07 */
[----:B------:R-:W-:-:S04]  /*07f0*/  IMAD.HI.U32 R11, R11, R9, RZ ;  /* 0x000000090b0b7227 */ /* 0x000fc800078e00ff */
[----:B------:R-:W-:Y:S02]  /*0800*/  IMAD.MOV R11, RZ, RZ, -R11 ;  /* 0x000000ffff0b7224 */ /* 0x000fe400078e0a0b */
[----:B------:R-:W-:Y:S02]  /*0810*/  IMAD R13, R6, R5, RZ ;  /* 0x00000005060d7224 */ /* 0x000fe400078e02ff */
[----:B------:R-:W-:Y:S01]  /*0820*/  IMAD R11, R16, R11, R9 ;  /* 0x0000000b100b7224 */ /* 0x000fe200078e0209 */
[----:B------:R-:W-:Y:S01]  /*0830*/  SGXT.U32 R9, R4, 0x1 ;  /* 0x000000010409781a */ /* 0x000fe20000000000 */
[----:B------:R-:W-:-:S03]  /*0840*/  IMAD.MOV.U32 R6, RZ, RZ, RZ ;  /* 0x000000ffff067224 */ /* 0x000fc600078e00ff */
[----:B------:R-:W-:Y:S01]  /*0850*/  LOP3.LUT R23, R8, R9, RZ, 0xfc, !PT ;  /* 0x0000000908177212 */ /* 0x000fe200078efcff */
[----:B------:R-:W-:Y:S01]  /*0860*/  IMAD.HI.U32 R9, R7, R13, R6 ;  /* 0x0000000d07097227 */ /* 0x000fe200078e0006 */
[----:B------:R-:W-:Y:S02]  /*0870*/  SHF.R.S32.HI R7, RZ, 0x1f, R64 ;  /* 0x0000001fff077819 */ /* 0x000fe40000011440 */
[----:B------:R-:W-:Y:S02]  /*0880*/  LOP3.LUT R13, R23, 0x1c, RZ, 0xfc, !PT ;  /* 0x0000001c170d7812 */ /* 0x000fe400078efcff */
[----:B------:R-:W-:Y:S01]  /*0890*/  LEA.HI R64, R7, R64, RZ, 0x6 ;  /* 0x0000004007407211 */ /* 0x000fe200078f30ff */
[----:B------:R-:W-:Y:S01]  /*08a0*/  IMAD.HI.U32 R4, R9, R10, RZ ;  /* 0x0000000a09047227 */ /* 0x000fe200078e00ff */
[----:B------:R-:W-:Y:S02]  /*08b0*/  IABS R14, R13 ;  /* 0x0000000d000e7213 */ /* 0x000fe40000000000 */
[----:B------:R-:W-:Y:S01]  /*08c0*/  ISETP.GT.U32.AND P0, PT, R16, R11, PT ;  /* 0x0000000b1000720c */ /* 0x000fe20003f04070 */
[----:B------:R-:W-:Y:S01]  /*08d0*/  IMAD.MOV R12, RZ, RZ, -R4 ;  /* 0x000000ffff0c7224 */ /* 0x000fe200078e0a04 */
[C---:B------:R-:W-:Y:S01]  /*08e0*/  LOP3.LUT R17, R23.reuse, 0x18, RZ, 0xfc, !PT ;  /* 0x0000001817117812 */ /* 0x040fe200078efcff */
[----:B------:R-:W-:Y:S01]  /*08f0*/  IMAD.SHL.U32 R4, R0, 0x10, RZ ;  /* 0x0000001000047824 */ /* 0x000fe200078e00ff */
[----:B------:R-:W-:Y:S01]  /*0900*/  LOP3.LUT R21, R23, 0x16, RZ, 0xfc, !PT ;  /* 0x0000001617157812 */ /* 0x000fe200078efcff */
[----:B------:R-:W-:Y:S01]  /*0910*/  IMAD R10, R5, R12, R10 ;  /* 0x0000000c050a7224 */ /* 0x000fe200078e020a */
[----:B------:R-:W-:Y:S01]  /*0920*/  ISETP.GE.AND P3, PT, R13, RZ, PT ;  /* 0x000000ff0d00720c */ /* 0x000fe20003f66270 */
[----:B------:R-:W-:Y:S01]  /*0930*/  IMAD.HI.U32 R6, R9, R14, RZ ;  /* 0x0000000e09067227 */ /* 0x000fe200078e00ff */
[----:B------:R-:W-:-:S02]  /*0940*/  LOP3.LUT R7, R4, 0x600, RZ, 0xc0, !PT ;  /* 0x0000060004077812 */ /* 0x000fc400078ec0ff */
[----:B------:R-:W-:Y:S01]  /*0950*/  ISETP.GT.U32.AND P2, PT, R5, R10, PT ;  /* 0x0000000a0500720c */ /* 0x000fe20003f44070 */
[----:B------:R-:W-:Y:S01]  /*0960*/  IMAD.SHL.U32 R12, R0, 0x8, RZ ;  /* 0x00000008000c7824 */ /* 0x000fe200078e00ff */
[----:B------:R-:W-:Y:S01]  /*0970*/  IABS R20, R21 ;  /* 0x0000001500147213 */ /* 0x000fe20000000000 */
[----:B------:R-:W-:Y:S01]  /*0980*/  IMAD.MOV R6, RZ, RZ, -R6 ;  /* 0x000000ffff067224 */ /* 0x000fe200078e0a06 */
[----:B------:R-:W-:Y:S01]  /*0990*/  LOP3.LUT R25, R23, 0x12, RZ, 0xfc, !PT ;  /* 0x0000001217197812 */ /* 0x000fe200078efcff */
[----:B------:R-:W-:Y:S01]  /*09a0*/  @!P0 IMAD.IADD R11, R11, 0x1, -R16 ;  /* 0x000000010b0b8824 */ /* 0x000fe200078e0a10 */
[----:B------:R-:W-:Y:S01]  /*09b0*/  LOP3.LUT R38, R7, 0x30, R12, 0xf8, !PT ;  /* 0x0000003007267812 */ /* 0x000fe200078ef80c */
[----:B------:R-:W-:Y:S01]  /*09c0*/  IMAD R12, R5, R6, R14 ;  /* 0x00000006050c7224 */ /* 0x000fe200078e020e */
[----:B------:R-:W-:Y:S01]  /*09d0*/  LOP3.LUT R6, R23, 0x1a, RZ, 0xfc, !PT ;  /* 0x0000001a17067812 */ /* 0x000fe200078efcff */
[----:B------:R-:W-:Y:S01]  /*09e0*/  IMAD.HI.U32 R13, R9, R20, RZ ;  /* 0x00000014090d7227 */ /* 0x000fe200078e00ff */
[----:B------:R-:W-:-:S02]  /*09f0*/  ISETP.GT.U32.AND P0, PT, R16, R11, PT ;  /* 0x0000000b1000720c */ /* 0x000fc40003f04070 */
[----:B------:R-:W-:Y:S01]  /*0a00*/  IABS R14, R6 ;  /* 0x00000006000e7213 */ /* 0x000fe20000000000 */
[----:B------:R-:W-:Y:S01]  /*0a10*/  @!P2 IMAD.IADD R10, R10, 0x1, -R5 ;  /* 0x000000010a0aa824 */ /* 0x000fe200078e0a05 */
[----:B------:R-:W-:Y:S01]  /*0a20*/  ISETP.GT.U32.AND P5, PT, R5, R12, PT ;  /* 0x0000000c0500720c */ /* 0x000fe20003fa4070 */
[----:B------:R-:W-:Y:S01]  /*0a30*/  IMAD.MOV R13, RZ, RZ, -R13 ;  /* 0x000000ffff0d7224 */ /* 0x000fe200078e0a0d */
[----:B------:R-:W-:Y:S01]  /*0a40*/  ISETP.GE.AND P4, PT, R6, RZ, PT ;  /* 0x000000ff0600720c */ /* 0x000fe20003f86270 */
[----:B------:R-:W-:Y:S01]  /*0a50*/  IMAD.HI.U32 R7, R9, R14, RZ ;  /* 0x0000000e09077227 */ /* 0x000fe200078e00ff */
[----:B------:R-:W-:Y:S02]  /*0a60*/  ISETP.GT.U32.AND P2, PT, R5, R10, PT ;  /* 0x0000000a0500720c */ /* 0x000fe40003f44070 */
[----:B------:R-:W-:Y:S01]  /*0a70*/  IABS R22, R25 ;  /* 0x0000001900167213 */ /* 0x000fe20000000000 */
[----:B------:R-:W-:Y:S01]  /*0a80*/  IMAD.MOV R7, RZ, RZ, -R7 ;  /* 0x000000ffff077224 */ /* 0x000fe200078e0a07 */
[----:B------:R-:W-:Y:S01]  /*0a90*/  LOP3.LUT R27, R23, 0x10, RZ, 0xfc, !PT ;  /* 0x00000010171b7812 */ /* 0x000fe200078efcff */
[----:B------:R-:W-:Y:S01]  /*0aa0*/  @!P0 IMAD.IADD R11, R11, 0x1, -R16 ;  /* 0x000000010b0b8824 */ /* 0x000fe200078e0a10 */
[----:B------:R-:W-:Y:S01]  /*0ab0*/  ISETP.NE.AND P0, PT, R18, RZ, PT ;  /* 0x000000ff1200720c */ /* 0x000fe20003f05270 */
[----:B------:R-:W-:Y:S01]  /*0ac0*/  IMAD R14, R5, R7, R14 ;  /* 0x00000007050e7224 */ /* 0x000fe200078e020e */
[----:B------:R-:W-:Y:S01]  /*0ad0*/  IABS R16, R17 ;  /* 0x0000001100107213 */ /* 0x000fe20000000000 */
[----:B------:R-:W-:Y:S01]  /*0ae0*/  IMAD.MOV.U32 R6, RZ, RZ, R11 ;  /* 0x000000ffff067224 */ /* 0x000fe200078e000b */
[----:B------:R-:W-:Y:S01]  /*0af0*/  IABS R24, R27 ;  /* 0x0000001b00187213 */ /* 0x000fe20000000000 */
[--C-:B------:R-:W-:Y:S01]  /*0b00*/  @!P5 IMAD.IADD R12, R12, 0x1, -R5.reuse ;  /* 0x000000010c0cd824 */ /* 0x100fe200078e0a05 */
[C---:B------:R-:W-:Y:S01]  /*0b10*/  LOP3.LUT R29, R23.reuse, 0xc, RZ, 0xfc, !PT ;  /* 0x0000000c171d7812 */ /* 0x040fe200078efcff */
[----:B------:R-:W-:Y:S01]  /*0b20*/  @!P2 IMAD.IADD R10, R10, 0x1, -R5 ;  /* 0x000000010a0aa824 */ /* 0x000fe200078e0a05 */
[----:B------:R-:W-:Y:S01]  /*0b30*/  LOP3.LUT R31, R23, 0xa, RZ, 0xfc, !PT ;  /* 0x0000000a171f7812 */ /* 0x000fe200078efcff */
[----:B------:R-:W-:Y:S01]  /*0b40*/  IMAD.HI.U32 R11, R9, R16, RZ ;  /* 0x00000010090b7227 */ /* 0x000fe200078e00ff */
[----:B------:R-:W-:-:S02]  /*0b50*/  ISETP.GE.AND P2, PT, R21, RZ, PT ;  /* 0x000000ff1500720c */ /* 0x000fc40003f46270 */
[----:B------:R-:W-:Y:S01]  /*0b60*/  LOP3.LUT R35, R23, 0x6, RZ, 0xfc, !PT ;  /* 0x0000000617237812 */ /* 0x000fe200078efcff */
[----:B------:R-:W-:Y:S01]  /*0b70*/  IMAD.MOV.U32 R7, RZ, RZ, R10 ;  /* 0x000000ffff077224 */ /* 0x000fe200078e000a */
[----:B------:R-:W-:Y:S01]  /*0b80*/  IABS R36, R23 ;  /* 0x0000001700247213 */ /* 0x000fe20000000000 */
[----:B------:R-:W-:Y:S01]  /*0b90*/  @!P1 IMAD.MOV R6, RZ, RZ, -R6 ;  /* 0x000000ffff069224 */ /* 0x000fe200078e0a06 */
[----:B------:R-:W-:Y:S01]  /*0ba0*/  @!P0 LOP3.LUT R6, RZ, R18, RZ, 0x33, !PT ;  /* 0x00000012ff068212 */ /* 0x000fe200078e33ff */
[----:B------:R-:W-:Y:S01]  /*0bb0*/  @!P6 IMAD.MOV R7, RZ, RZ, -R7 ;  /* 0x000000ffff07e224 */ /* 0x000fe200078e0a07 */
[C---:B------:R-:W-:Y:S01]  /*0bc0*/  ISETP.GT.U32.AND P6, PT, R5.reuse, R14, PT ;  /* 0x0000000e0500720c */ /* 0x040fe20003fc4070 */
[----:B------:R-:W-:Y:S01]  /*0bd0*/  IMAD.MOV R11, RZ, RZ, -R11 ;  /* 0x000000ffff0b7224 */ /* 0x000fe200078e0a0b */
[C---:B------:R-:W-:Y:S01]  /*0be0*/  ISETP.GT.U32.AND P0, PT, R5.reuse, R12, PT ;  /* 0x0000000c0500720c */ /* 0x040fe20003f04070 */
[----:B------:R-:W-:Y:S01]  /*0bf0*/  IMAD R20, R5, R13, R20 ;  /* 0x0000000d05147224 */ /* 0x000fe200078e0214 */
[----:B------:R-:W-:Y:S01]  /*0c00*/  ISETP.GE.AND P1, PT, R17, RZ, PT ;  /* 0x000000ff1100720c */ /* 0x000fe20003f26270 */
[----:B------:R-:W-:Y:S01]  /*0c10*/  IMAD R16, R5, R11, R16 ;  /* 0x0000000b05107224 */ /* 0x000fe200078e0210 */
[----:B------:R-:W-:Y:S01]  /*0c20*/  LOP3.LUT R11, R23, 0x14, RZ, 0xfc, !PT ;  /* 0x00000014170b7812 */ /* 0x000fe200078efcff */
[----:B------:R-:W-:Y:S01]  /*0c30*/  VIADD R10, R15, 0xe ;  /* 0x0000000e0f0a7836 */ /* 0x000fe20000000000 */
[----:B------:R-:W-:Y:S01]  /*0c40*/  IABS R30, R35 ;  /* 0x00000023001e7213 */ /* 0x000fe20000000000 */
[----:B------:R-:W-:Y:S01]  /*0c50*/  IMAD.HI.U32 R13, R9, R24, RZ ;  /* 0x00000018090d7227 */ /* 0x000fe200078e00ff */
[----:B------:R-:W-:-:S02]  /*0c60*/  IABS R18, R11 ;  /* 0x0000000b00127213 */ /* 0x000fc40000000000 */
[----:B------:R-:W-:Y:S01]  /*0c70*/  IABS R26, R10 ;  /* 0x0000000a001a7213 */ /* 0x000fe20000000000 */
[--C-:B------:R-:W-:Y:S01]  /*0c80*/  @!P6 IMAD.IADD R14, R14, 0x1, -R5.reuse ;  /* 0x000000010e0ee824 */ /* 0x100fe200078e0a05 */
[----:B------:R-:W-:Y:S01]  /*0c90*/  ISETP.GE.AND P5, PT, R11, RZ, PT ;  /* 0x000000ff0b00720c */ /* 0x000fe20003fa6270 */
[----:B------:R-:W-:Y:S01]  /*0ca0*/  @!P0 IMAD.IADD R12, R12, 0x1, -R5 ;  /* 0x000000010c0c8824 */ /* 0x000fe200078e0a05 */
[----:B------:R-:W-:Y:S01]  /*0cb0*/  ISETP.GE.AND P0, PT, R10, RZ, PT ;  /* 0x000000ff0a00720c */ /* 0x000fe20003f06270 */
[----:B------:R-:W-:Y:S01]  /*0cc0*/  IMAD.HI.U32 R10, R9, R18, RZ ;  /* 0x00000012090a7227 */ /* 0x000fe200078e00ff */
[----:B------:R-:W-:Y:S02]  /*0cd0*/  ISETP.GT.U32.AND P6, PT, R5, R14, PT ;  /* 0x0000000e0500720c */ /* 0x000fe40003fc4070 */
[----:B------:R-:W-:Y:S01]  /*0ce0*/  LOP3.LUT R33, R23, 0x8, RZ, 0xfc, !PT ;  /* 0x0000000817217812 */ /* 0x000fe200078efcff */
[----:B------:R-:W-:Y:S01]  /*0cf0*/  IMAD.HI.U32 R11, R9, R22, RZ ;  /* 0x00000016090b7227 */ /* 0x000fe200078e00ff */
[----:B------:R-:W-:-:S02]  /*0d00*/  LOP3.LUT R37, R23, 0x4, RZ, 0xfc, !PT ;  /* 0x0000000417257812 */ /* 0x000fc400078efcff */
[----:B------:R-:W-:Y:S01]  /*0d10*/  IABS R28, R33 ;  /* 0x00000021001c7213 */ /* 0x000fe20000000000 */
[----:B------:R-:W-:Y:S01]  /*0d20*/  IMAD.MOV R10, RZ, RZ, -R10 ;  /* 0x000000ffff0a7224 */ /* 0x000fe200078e0a0a */
[----:B------:R-:W-:Y:S01]  /*0d30*/  LOP3.LUT R39, R23, 0x2, RZ, 0xfc, !PT ;  /* 0x0000000217277812 */ /* 0x000fe200078efcff */
[----:B------:R-:W-:Y:S01]  /*0d40*/  IMAD.MOV R17, RZ, RZ, -R11 ;  /* 0x000000ffff117224 */ /* 0x000fe200078e0a0b */
[----:B------:R-:W-:Y:S01]  /*0d50*/  IABS R32, R37 ;  /* 0x0000002500207213 */ /* 0x000fe20000000000 */
[C---:B------:R-:W-:Y:S01]  /*0d60*/  IMAD R10, R5.reuse, R10, R18 ;  /* 0x0000000a050a7224 */ /* 0x040fe200078e0212 */
[----:B------:R-:W-:Y:S01]  /*0d70*/  IABS R34, R39 ;  /* 0x0000002700227213 */ /* 0x000fe20000000000 */
[----:B------:R-:W-:Y:S01]  /*0d80*/  @!P6 IMAD.IADD R14, R14, 0x1, -R5 ;  /* 0x000000010e0ee824 */ /* 0x000fe200078e0a05 */
[C---:B------:R-:W-:Y:S01]  /*0d90*/  ISETP.GT.U32.AND P6, PT, R5.reuse, R20, PT ;  /* 0x000000140500720c */ /* 0x040fe20003fc4070 */
[----:B------:R-:W-:Y:S01]  /*0da0*/  IMAD.MOV.U32 R11, RZ, RZ, R12 ;  /* 0x000000ffff0b7224 */ /* 0x000fe200078e000c */
[----:B------:R-:W-:Y:S01]  /*0db0*/  SHF.R.S32.HI R64, RZ, 0x6, R64 ;  /* 0x00000006ff407819 */ /* 0x000fe20000011440 */
[----:B------:R-:W-:Y:S01]  /*0dc0*/  @!P4 IMAD.MOV R14, RZ, RZ, -R14 ;  /* 0x000000ffff0ec224 */ /* 0x000fe200078e0a0e */
[C---:B------:R-:W-:Y:S01]  /*0dd0*/  ISETP.GT.U32.AND P4, PT, R5.reuse, R10, PT ;  /* 0x0000000a0500720c */ /* 0x040fe20003f84070 */
[----:B------:R-:W-:Y:S01]  /*0de0*/  @!P3 IMAD.MOV R11, RZ, RZ, -R11 ;  /* 0x000000ffff0bb224 */ /* 0x000fe200078e0a0b */
[----:B------:R-:W-:Y:S01]  /*0df0*/  ISETP.GT.U32.AND P3, PT, R5, R16, PT ;  /* 0x000000100500720c */ /* 0x000fe20003f64070 */
[----:B------:R-:W-:-:S02]  /*0e00*/  IMAD.MOV R13, RZ, RZ, -R13 ;  /* 0x000000ffff0d7224 */ /* 0x000fc400078e0a0d */
[----:B------:R-:W-:-:S04]  /*0e10*/  IMAD.HI.U32 R15, R9, R26, RZ ;  /* 0x0000001a090f7227 */ /* 0x000fc800078e00ff */
[--C-:B------:R-:W-:Y:S02]  /*0e20*/  @!P6 IMAD.IADD R20, R20, 0x1, -R5.reuse ;  /* 0x000000011414e824 */ /* 0x100fe400078e0a05 */
[C---:B------:R-:W-:Y:S01]  /*0e30*/  IMAD R18, R5.reuse, R13, R24 ;  /* 0x0000000d05127224 */ /* 0x040fe200078e0218 */
[----:B------:R-:W-:Y:S01]  /*0e40*/  IABS R24, R29 ;  /* 0x0000001d00187213 */ /* 0x000fe20000000000 */
[--C-:B------:R-:W-:Y:S01]  /*0e50*/  @!P4 IMAD.IADD R10, R10, 0x1, -R5.reuse ;  /* 0x000000010a0ac824 */ /* 0x100fe200078e0a05 */
[C---:B------:R-:W-:Y:S01]  /*0e60*/  ISETP.GT.U32.AND P6, PT, R5.reuse, R20, PT ;  /* 0x000000140500720c */ /* 0x040fe20003fc4070 */
[----:B------:R-:W-:Y:S02]  /*0e70*/  @!P3 IMAD.IADD R16, R16, 0x1, -R5 ;  /* 0x000000011010b824 */ /* 0x000fe400078e0a05 */
[----:B------:R-:W-:Y:S01]  /*0e80*/  IMAD.MOV R15, RZ, RZ, -R15 ;  /* 0x000000ffff0f7224 */ /* 0x000fe200078e0a0f */
[C---:B------:R-:W-:Y:S01]  /*0e90*/  ISETP.GT.U32.AND P4, PT, R5.reuse, R10, PT ;  /* 0x0000000a0500720c */ /* 0x040fe20003f84070 */
[C---:B------:R-:W-:Y:S01]  /*0ea0*/  IMAD R12, R5.reuse, R17, R22 ;  /* 0x00000011050c7224 */ /* 0x040fe200078e0216 */
[C---:B------:R-:W-:Y:S01]  /*0eb0*/  ISETP.GT.U32.AND P3, PT, R5.reuse, R16, PT ;  /* 0x000000100500720c */ /* 0x040fe20003f64070 */
[----:B------:R-:W-:Y:S01]  /*0ec0*/  IMAD R22, R5, R15, R26 ;  /* 0x0000000f05167224 */ /* 0x000fe200078e021a */
[----:B------:R-:W-:Y:S01]  /*0ed0*/  IABS R26, R31 ;  /* 0x0000001f001a7213 */ /* 0x000fe20000000000 */
[----:B------:R-:W-:-:S04]  /*0ee0*/  IMAD.HI.U32 R13, R9, R24, RZ ;  /* 0x00000018090d7227 */ /* 0x000fc800078e00ff */
[----:B------:R-:W-:Y:S01]  /*0ef0*/  @!P6 IMAD.IADD R20, R20, 0x1, -R5 ;  /* 0x000000011414e824 */ /* 0x000fe200078e0a05 */
[----:B------:R-:W-:Y:S01]  /*0f00*/  ISETP.GT.U32.AND P6, PT, R5, R18, PT ;  /* 0x000000120500720c */ /* 0x000fe20003fc4070 */
[----:B------:R-:W-:-:S04]  /*0f10*/  IMAD.HI.U32 R15, R9, R26, RZ ;  /* 0x0000001a090f7227 */ /* 0x000fc800078e00ff */
[----:B------:R-:W-:Y:S02]  /*0f20*/  IMAD.MOV R13, RZ, RZ, -R13 ;  /* 0x000000ffff0d7224 */ /* 0x000fe400078e0a0d */
[----:B------:R-:W-:Y:S01]  /*0f30*/  @!P3 IMAD.IADD R16, R16, 0x1, -R5 ;  /* 0x000000011010b824 */ /* 0x000fe200078e0a05 */
[C---:B------:R-:W-:Y:S01]  /*0f40*/  ISETP.GT.U32.AND P3, PT, R5.reuse, R12, PT ;  /* 0x0000000c0500720c */ /* 0x040fe20003f64070 */
[----:B------:R-:W-:Y:S02]  /*0f50*/  IMAD.MOV R15, RZ, RZ, -R15 ;  /* 0x000000ffff0f7224 */ /* 0x000fe400078e0a0f */
[C---:B------:R-:W-:Y:S02]  /*0f60*/  IMAD R24, R5.reuse, R13, R24 ;  /* 0x0000000d05187224 */ /* 0x040fe400078e0218 */
[--C-:B------:R-:W-:Y:S01]  /*0f70*/  @!P4 IMAD.IADD R10, R10, 0x1, -R5.reuse ;  /* 0x000000010a0ac824 */ /* 0x100fe200078e0a05 */
[C---:B------:R-:W-:Y:S01]  /*0f80*/  ISETP.GT.U32.AND P4, PT, R5.reuse, R22, PT ;  /* 0x000000160500720c */ /* 0x040fe20003f84070 */
[----:B------:R-:W-:Y:S01]  /*0f90*/  @!P6 IMAD.IADD R18, R18, 0x1, -R5 ;  /* 0x000000011212e824 */ /* 0x000fe200078e0a05 */
[C---:B------:R-:W-:Y:S01]  /*0fa0*/  ISETP.GT.U32.AND P6, PT, R5.reuse, R24, PT ;  /* 0x000000180500720c */ /* 0x040fe20003fc4070 */
[----:B------:R-:W-:-:S02]  /*0fb0*/  IMAD R26, R5, R15, R26 ;  /* 0x0000000f051a7224 */ /* 0x000fc400078e021a */
[----:B------:R-:W-:Y:S01]  /*0fc0*/  @!P2 IMAD.MOV R20, RZ, RZ, -R20 ;  /* 0x000000ffff14a224 */ /* 0x000fe200078e0a14 */
[----:B------:R-:W-:Y:S01]  /*0fd0*/  ISETP.GT.U32.AND P2, PT, R5, R18, PT ;  /* 0x000000120500720c */ /* 0x000fe20003f44070 */
[----:B------:R-:W-:Y:S02]  /*0fe0*/  IMAD.MOV.U32 R13, RZ, RZ, R10 ;  /* 0x000000ffff0d7224 */ /* 0x000fe400078e000a */
[----:B------:R-:W-:-:S04]  /*0ff0*/  IMAD.HI.U32 R21, R9, R30, RZ ;  /* 0x0000001e09157227 */ /* 0x000fc800078e00ff */
[----:B------:R-:W-:Y:S01]  /*1000*/  @!P5 IMAD.MOV R13, RZ, RZ, -R13 ;  /* 0x000000ffff0dd224 */ /* 0x000fe200078e0a0d */
[----:B------:R-:W-:Y:S01]  /*1010*/  ISETP.GT.U32.AND P5, PT, R5, R26, PT ;  /* 0x0000001a0500720c */ /* 0x000fe20003fa4070 */
[----:B------:R-:W-:Y:S02]  /*1020*/  IMAD.MOV R21, RZ, RZ, -R21 ;  /* 0x000000ffff157224 */ /* 0x000fe400078e0a15 */
[----:B------:R-:W-:-:S04]  /*1030*/  IMAD.HI.U32 R15, R9, R36, RZ ;  /* 0x00000024090f7227 */ /* 0x000fc800078e00ff */
[----:B------:R-:W-:Y:S02]  /*1040*/  IMAD R30, R5, R21, R30 ;  /* 0x00000015051e7224 */ /* 0x000fe400078e021e */
[----:B------:R-:W-:Y:S01]  /*1050*/  @!P3 IMAD.IADD R12, R12, 0x1, -R5 ;  /* 0x000000010c0cb824 */ /* 0x000fe200078e0a05 */
[----:B------:R-:W-:Y:S01]  /*1060*/  ISETP.GE.AND P3, PT, R23, RZ, PT ;  /* 0x000000ff1700720c */ /* 0x000fe20003f66270 */
[----:B------:R-:W-:Y:S02]  /*1070*/  IMAD.MOV R15, RZ, RZ, -R15 ;  /* 0x000000ffff0f7224 */ /* 0x000fe400078e0a0f */
[--C-:B------:R-:W-:Y:S02]  /*1080*/  @!P4 IMAD.IADD R22, R22, 0x1, -R5.reuse ;  /* 0x000000011616c824 */ /* 0x100fe400078e0a05 */
[----:B------:R-:W-:Y:S01]  /*1090*/  @!P1 IMAD.MOV R16, RZ, RZ, -R16 ;  /* 0x000000ffff109224 */ /* 0x000fe200078e0a10 */
[C---:B------:R-:W-:Y:S01]  /*10a0*/  ISETP.GT.U32.AND P1, PT, R5.reuse, R12, PT ;  /* 0x0000000c0500720c */ /* 0x040fe20003f24070 */
[--C-:B------:R-:W-:Y:S01]  /*10b0*/  @!P6 IMAD.IADD R24, R24, 0x1, -R5.reuse ;  /* 0x000000011818e824 */ /* 0x100fe200078e0a05 */
[C---:B------:R-:W-:Y:S01]  /*10c0*/  ISETP.GT.U32.AND P4, PT, R5.reuse, R22, PT ;  /* 0x000000160500720c */ /* 0x040fe20003f84070 */
[----:B------:R-:W-:Y:S01]  /*10d0*/  @!P2 IMAD.IADD R18, R18, 0x1, -R5 ;  /* 0x000000011212a824 */ /* 0x000fe200078e0a05 */
[C---:B------:R-:W-:Y:S01]  /*10e0*/  ISETP.GT.U32.AND P2, PT, R5.reuse, R30, PT ;  /* 0x0000001e0500720c */ /* 0x040fe20003f44070 */
[C---:B------:R-:W-:Y:S01]  /*10f0*/  IMAD R36, R5.reuse, R15, R36 ;  /* 0x0000000f05247224 */ /* 0x040fe200078e0224 */
[----:B------:R-:W-:Y:S01]  /*1100*/  ISETP.GT.U32.AND P6, PT, R5, R24, PT ;  /* 0x000000180500720c */ /* 0x000fe20003fc4070 */
[----:B------:R-:W-:-:S04]  /*1110*/  IMAD.HI.U32 R17, R9, R28, RZ ;  /* 0x0000001c09117227 */ /* 0x000fc800078e00ff */
[----:B------:R-:W-:-:S04]  /*1120*/  IMAD.HI.U32 R10, R9, R32, RZ ;  /* 0x00000020090a7227 */ /* 0x000fc800078e00ff */
[----:B------:R-:W-:Y:S01]  /*1130*/  @!P5 IMAD.IADD R26, R26, 0x1, -R5 ;  /* 0x000000011a1ad824 */ /* 0x000fe200078e0a05 */
[----:B------:R-:W-:Y:S01]  /*1140*/  ISETP.GT.U32.AND P5, PT, R5, R36, PT ;  /* 0x000000240500720c */ /* 0x000fe20003fa4070 */
[----:B------:R-:W-:Y:S02]  /*1150*/  IMAD.MOV R17, RZ, RZ, -R17 ;  /* 0x000000ffff117224 */ /* 0x000fe400078e0a11 */
[----:B------:R-:W-:-:S04]  /*1160*/  IMAD.HI.U32 R9, R9, R34, RZ ;  /* 0x0000002209097227 */ /* 0x000fc800078e00ff */
[----:B------:R-:W-:Y:S02]  /*1170*/  IMAD.MOV R10, RZ, RZ, -R10 ;  /* 0x000000ffff0a7224 */ /* 0x000fe400078e0a0a */
[C---:B------:R-:W-:Y:S01]  /*1180*/  IMAD R28, R5.reuse, R17, R28 ;  /* 0x00000011051c7224 */ /* 0x040fe200078e021c */
[----:B------:R-:W-:Y:S01]  /*1190*/  SHF.R.S32.HI R17, RZ, 0x1, R0 ;  /* 0x00000001ff117819 */ /* 0x000fe20000011400 */
[----:B------:R-:W-:Y:S02]  /*11a0*/  IMAD R32, R5, R10, R32 ;  /* 0x0000000a05207224 */ /* 0x000fe400078e0220 */
[----:B------:R-:W-:Y:S01]  /*11b0*/  IMAD.MOV R9, RZ, RZ, -R9 ;  /* 0x000000ffff097224 */ /* 0x000fe200078e0a09 */
[----:B------:R-:W-:Y:S01]  /*11c0*/  SGXT R17, R17, 0x1 ;  /* 0x000000011111781a */ /* 0x000fe20000000200 */
[--C-:B------:R-:W-:Y:S01]  /*11d0*/  @!P1 IMAD.IADD R12, R12, 0x1, -R5.reuse ;  /* 0x000000010c0c9824 */ /* 0x100fe200078e0a05 */
[C---:B------:R-:W-:Y:S01]  /*11e0*/  ISETP.GT.U32.AND P1, PT, R5.reuse, R28, PT ;  /* 0x0000001c0500720c */ /* 0x040fe20003f24070 */
[--C-:B------:R-:W-:Y:S01]  /*11f0*/  @!P2 IMAD.IADD R30, R30, 0x1, -R5.reuse ;  /* 0x000000011e1ea824 */ /* 0x100fe200078e0a05 */
[C---:B------:R-:W-:Y:S01]  /*1200*/  ISETP.GT.U32.AND P2, PT, R5.reuse, R32, PT ;  /* 0x000000200500720c */ /* 0x040fe20003f44070 */
[----:B------:R-:W-:Y:S01]  /*1210*/  IMAD R34, R5, R9, R34 ;  /* 0x0000000905227224 */ /* 0x000fe200078e0222 */
[----:B------:R-:W-:Y:S01]  /*1220*/  SHF.R.U32.HI R9, RZ, 0x2, R0 ;  /* 0x00000002ff097819 */ /* 0x000fe20000011600 */
[--C-:B------:R-:W-:Y:S01]  /*1230*/  @!P4 IMAD.IADD R22, R22, 0x1, -R5.reuse ;  /* 0x000000011616c824 */ /* 0x100fe200078e0a05 */
[----:B------:R-:W-:Y:S01]  /*1240*/  ISETP.GE.AND P4, PT, R25, RZ, PT ;  /* 0x000000ff1900720c */ /* 0x000fe20003f86270 */
[--C-:B------:R-:W-:Y:S01]  /*1250*/  @!P6 IMAD.IADD R24, R24, 0x1, -R5.reuse ;  /* 0x000000011818e824 */ /* 0x100fe200078e0a05 */
[----:B------:R-:W-:Y:S01]  /*1260*/  ISETP.GE.AND P6, PT, R27, RZ, PT ;  /* 0x000000ff1b00720c */ /* 0x000fe20003fc6270 */
[--C-:B------:R-:W-:Y:S01]  /*1270*/  @!P5 IMAD.IADD R36, R36, 0x1, -R5.reuse ;  /* 0x000000012424d824 */ /* 0x100fe200078e0a05 */
[----:B------:R-:W-:Y:S01]  /*1280*/  ISETP.GT.U32.AND P5, PT, R5, R34, PT ;  /* 0x000000220500720c */ /* 0x000fe20003fa4070 */
[----:B------:R-:W-:Y:S01]  /*1290*/  IMAD.MOV.U32 R15, RZ, RZ, R12 ;  /* 0x000000ffff0f7224 */ /* 0x000fe200078e000c */
[----:B------:R-:W-:Y:S01]  /*12a0*/  SGXT.U32 R9, R9, 0x3 ;  /* 0x000000030909781a */ /* 0x000fe20000000000 */
[--C-:B------:R-:W-:Y:S01]  /*12b0*/  @!P1 IMAD.IADD R28, R28, 0x1, -R5.reuse ;  /* 0x000000011c1c9824 */ /* 0x100fe200078e0a05 */
[----:B------:R-:W-:Y:S01]  /*12c0*/  ISETP.GE.AND P1, PT, R29, RZ, PT ;  /* 0x000000ff1d00720c */ /* 0x000fe20003f26270 */
[----:B------:R-:W-:Y:S01]  /*12d0*/  @!P2 IMAD.IADD R32, R32, 0x1, -R5 ;  /* 0x000000012020a824 */ /* 0x000fe200078e0a05 */
[C---:B------:R-:W-:Y:S01]  /*12e0*/  ISETP.GT.U32.AND P2, PT, R5.reuse, R26, PT ;  /* 0x0000001a0500720c */ /* 0x040fe20003f44070 */
[----:B------:R-:W-:Y:S01]  /*12f0*/  @!P0 IMAD.MOV R22, RZ, RZ, -R22 ;  /* 0x000000ffff168224 */ /* 0x000fe200078e0a16 */
[C---:B------:R-:W-:Y:S01]  /*1300*/  ISETP.GT.U32.AND P0, PT, R5.reuse, R36, PT ;  /* 0x000000240500720c */ /* 0x040fe20003f04070 */
[----:B------:R-:W-:Y:S01]  /*1310*/  @!P4 IMAD.MOV R15, RZ, RZ, -R15 ;  /* 0x000000ffff0fc224 */ /* 0x000fe200078e0a0f */
[C---:B------:R-:W-:Y:S01]  /*1320*/  ISETP.GT.U32.AND P4, PT, R5.reuse, R28, PT ;  /* 0x0000001c0500720c */ /* 0x040fe20003f84070 */
[----:B------:R-:W-:Y:S01]  /*1330*/  @!P6 IMAD.MOV R18, RZ, RZ, -R18 ;  /* 0x000000ffff12e224 */ /* 0x000fe200078e0a12 */
[C---:B------:R-:W-:Y:S01]  /*1340*/  ISETP.GT.U32.AND P6, PT, R5.reuse, R30, PT ;  /* 0x0000001e0500720c */ /* 0x040fe20003fc4070 */
[----:B------:R-:W-:Y:S01]  /*1350*/  @!P5 IMAD.IADD R34, R34, 0x1, -R5 ;  /* 0x000000012222d824 */ /* 0x000fe200078e0a05 */
[----:B------:R-:W-:Y:S01]  /*1360*/  ISETP.GT.U32.AND P5, PT, R5, R32, PT ;  /* 0x000000200500720c */ /* 0x000fe20003fa4070 */
[----:B------:R-:W-:-:S02]  /*1370*/  IMAD.SHL.U32 R10, R0, 0x40, RZ ;  /* 0x00000040000a7824 */ /* 0x000fc400078e00ff */
[----:B------:R-:W-:Y:S01]  /*1380*/  @!P1 IMAD.MOV R24, RZ, RZ, -R24 ;  /* 0x000000ffff189224 */ /* 0x000fe200078e0a18 */
[----:B------:R-:W-:Y:S01]  /*1390*/  ISETP.GT.U32.AND P1, PT, R5, R34, PT ;  /* 0x000000220500720c */ /* 0x000fe20003f24070 */
[--C-:B------:R-:W-:Y:S01]  /*13a0*/  @!P2 IMAD.IADD R26, R26, 0x1, -R5.reuse ;  /* 0x000000011a1aa824 */ /* 0x100fe200078e0a05 */
[----:B------:R-:W-:Y:S01]  /*13b0*/  ISETP.GE.AND P2, PT, R31, RZ, PT ;  /* 0x000000ff1f00720c */ /* 0x000fe20003f46270 */
        /* <DEDUP_REMOVED lines=8> */
[----:B------:R-:W-:Y:S01]  /*1440*/  @!P3 IMAD.MOV R36, RZ, RZ, -R36 ;  /* 0x000000ffff24b224 */ /* 0x000fe200078e0a24 */
[----:B------:R-:W-:Y:S01]  /*1450*/  LOP3.LUT R12, R9, 0x40, R10, 0xf8, !PT ;  /* 0x00000040090c7812 */ /* 0x000fe200078ef80a */
[----:B------:R-:W-:Y:S01]  /*1460*/  @!P1 IMAD.IADD R34, R34, 0x1, -R5 ;  /* 0x0000000122229824 */ /* 0x000fe200078e0a05 */
[----:B------:R-:W-:Y:S01]  /*1470*/  ISETP.NE.AND P1, PT, R19, RZ, PT ;  /* 0x000000ff1300720c */ /* 0x000fe20003f25270 */
[----:B------:R-:W-:Y:S01]  /*1480*/  @!P2 IMAD.MOV R26, RZ, RZ, -R26 ;  /* 0x000000ffff1aa224 */ /* 0x000fe200078e0a1a */
[----:B------:R-:W-:Y:S01]  /*1490*/  LOP3.LUT R9, R12, 0x88, R17, 0xf8, !PT ;  /* 0x000000880c097812 */ /* 0x000fe200078ef811 */
[----:B------:R-:W-:Y:S01]  /*14a0*/  @!P0 IMAD.MOV R32, RZ, RZ, -R32 ;  /* 0x000000ffff208224 */ /* 0x000fe200078e0a20 */
[----:B------:R-:W-:Y:S01]  /*14b0*/  LOP3.LUT R12, RZ, R19, RZ, 0x33, !PT ;  /* 0x00000013ff0c7212 */ /* 0x000fe200078e33ff */
[----:B------:R-:W-:Y:S01]  /*14c0*/  @!P4 IMAD.MOV R28, RZ, RZ, -R28 ;  /* 0x000000ffff1cc224 */ /* 0x000fe200078e0a1c */
[----:B------:R-:W-:Y:S01]  /*14d0*/  LOP3.LUT R10, R10, 0x1c0, RZ, 0xc0, !PT ;  /* 0x000001c00a0a7812 */ /* 0x000fe200078ec0ff */
[----:B------:R-:W-:Y:S01]  /*14e0*/  @!P6 IMAD.MOV R30, RZ, RZ, -R30 ;  /* 0x000000ffff1ee224 */ /* 0x000fe200078e0a1e */
[C---:B------:R-:W-:Y:S01]  /*14f0*/  SEL R11, R12.reuse, R11, !P1 ;  /* 0x0000000b0c0b7207 */ /* 0x040fe20004800000 */
[----:B------:R-:W-:Y:S01]  /*1500*/  @!P5 IMAD.MOV R34, RZ, RZ, -R34 ;  /* 0x000000ffff22d224 */ /* 0x000fe200078e0a22 */
[----:B------:R-:W-:Y:S01]  /*1510*/  SEL R7, R12, R7, !P1 ;  /* 0x000000070c077207 */ /* 0x000fe20004800000 */
[----:B------:R-:W-:Y:S01]  /*1520*/  IMAD.SHL.U32 R21, R0, 0x2, RZ ;  /* 0x0000000200157824 */ /* 0x000fe200078e00ff */
[C---:B------:R-:W-:Y:S01]  /*1530*/  SEL R14, R12.reuse, R14, !P1 ;  /* 0x0000000e0c0e7207 */ /* 0x040fe20004800000 */
[----:B------:R-:W-:Y:S01]  /*1540*/  IMAD R11, R11, UR5, RZ ;  /* 0x000000050b0b7c24 */ /* 0x000fe2000f8e02ff */
[C---:B------:R-:W-:Y:S01]  /*1550*/  SEL R16, R12.reuse, R16, !P1 ;  /* 0x000000100c107207 */ /* 0x040fe20004800000 */
[----:B------:R-:W-:Y:S01]  /*1560*/  IMAD R7, R7, UR5, RZ ;  /* 0x0000000507077c24 */ /* 0x000fe2000f8e02ff */
[----:B------:R-:W-:Y:S01]  /*1570*/  SEL R20, R12, R20, !P1 ;  /* 0x000000140c147207 */ /* 0x000fe20004800000 */
[----:B------:R-:W-:Y:S01]  /*1580*/  IMAD R14, R14, UR5, RZ ;  /* 0x000000050e0e7c24 */ /* 0x000fe2000f8e02ff */
[----:B------:R-:W-:Y:S01]  /*1590*/  SEL R13, R12, R13, !P1 ;  /* 0x0000000d0c0d7207 */ /* 0x000fe20004800000 */
[----:B------:R-:W-:Y:S01]  /*15a0*/  IMAD R16, R16, UR5, RZ ;  /* 0x0000000510107c24 */ /* 0x000fe2000f8e02ff */
[----:B------:R-:W-:Y:S01]  /*15b0*/  SEL R15, R12, R15, !P1 ;  /* 0x0000000f0c0f7207 */ /* 0x000fe20004800000 */
[----:B------:R-:W-:Y:S01]  /*15c0*/  IMAD R20, R20, UR5, RZ ;  /* 0x0000000514147c24 */ /* 0x000fe2000f8e02ff */
        /* <DEDUP_REMOVED lines=18> */
[----:B------:R-:W0:Y:S01]  /*16f0*/  LDC R36, c[0x0][0x238] ;  /* 0x00008e00ff247b82 */ /* 0x000e220000000800 */
[----:B------:R-:W-:Y:S01]  /*1700*/  LOP3.LUT R21, R38, 0x30, R21, 0x78, !PT ;  /* 0x0000003026157812 */ /* 0x000fe200078e7815 */
[----:B------:R-:W-:Y:S01]  /*1710*/  IMAD R32, R32, UR5, RZ ;  /* 0x0000000520207c24 */ /* 0x000fe2000f8e02ff */
[----:B------:R-:W-:Y:S01]  /*1720*/  SHF.R.S32.HI R19, RZ, 0x1f, R11 ;  /* 0x0000001fff137819 */ /* 0x000fe2000001140b */
[----:B------:R-:W-:Y:S01]  /*1730*/  IMAD R46, R12, UR5, RZ ;  /* 0x000000050c2e7c24 */ /* 0x000fe2000f8e02ff */
[----:B------:R-:W-:Y:S01]  /*1740*/  IADD3 R10, R21, UR4, R10 ;  /* 0x00000004150a7c10 */ /* 0x000fe2000fffe00a */
[----:B------:R-:W-:Y:S01]  /*1750*/  IMAD R34, R34, UR5, RZ ;  /* 0x0000000522227c24 */ /* 0x000fe2000f8e02ff */
[----:B------:R-:W-:Y:S01]  /*1760*/  IADD3 R11, P2, R11, UR12, RZ ;  /* 0x0000000c0b0b7c10 */ /* 0x000fe2000ff5e0ff */
[----:B------:R-:W-:Y:S01]  /*1770*/  ULDC UR5, c[0x0][0x23c] ;  /* 0x00008f0000057ab9 */ /* 0x000fe20000000800 */
[----:B------:R-:W-:Y:S01]  /*1780*/  SHF.R.S32.HI R21, RZ, 0x1f, R14 ;  /* 0x0000001fff157819 */ /* 0x000fe2000001140e */
[----:B------:R-:W-:Y:S01]  /*1790*/  IMAD R61, R61, UR5, RZ ;  /* 0x000000053d3d7c24 */ /* 0x000fe2000f8e02ff */
[----:B------:R-:W-:Y:S01]  /*17a0*/  IADD3 R12, P1, R14, UR12, RZ ;  /* 0x0000000c0e0c7c10 */ /* 0x000fe2000ff3e0ff */
[----:B------:R-:W-:Y:S01]  /*17b0*/  USHF.L.U32 UR8, UR5, 0x6, URZ ;  /* 0x0000000605087899 */ /* 0x000fe2000800063f */
[----:B------:R-:W-:-:S02]  /*17c0*/  SHF.R.S32.HI R17, RZ, 0x1f, R7 ;  /* 0x0000001fff117819 */ /* 0x000fc40000011407 */
[----:B------:R-:W-:Y:S01]  /*17d0*/  IADD3 R5, P3, R7, UR12, RZ ;  /* 0x0000000c07057c10 */ /* 0x000fe2000ff7e0ff */
[----:B------:R-:W-:Y:S01]  /*17e0*/  ULDC UR5, c[0x0][0x230] ;  /* 0x00008c0000057ab9 */ /* 0x000fe20000000800 */
[----:B------:R-:W-:Y:S02]  /*17f0*/  SHF.R.S32.HI R25, RZ, 0x1f, R20 ;  /* 0x0000001fff197819 */ /* 0x000fe40000011414 */
[----:B------:R-:W-:Y:S02]  /*1800*/  IADD3 R14, P4, R20, UR12, RZ ;  /* 0x0000000c140e7c10 */ /* 0x000fe4000ff9e0ff */
[----:B------:R-:W-:Y:S02]  /*1810*/  IADD3.X R19, R19, UR13, RZ, P2, !PT ;  /* 0x0000000d13137c10 */ /* 0x000fe400097fe4ff */
[----:B------:R-:W-:Y:S01]  /*1820*/  SHF.R.S32.HI R45, RZ, 0x1f, R22 ;  /* 0x0000001fff2d7819 */ /* 0x000fe20000011416 */
[-C--:B0-----:R-:W-:Y:S01]  /*1830*/  IMAD R63, R63, R36.reuse, RZ ;  /* 0x000000243f3f7224 */ /* 0x081fe200078e02ff */
[----:B------:R-:W-:Y:S01]  /*1840*/  IADD3 R20, P2, R22, UR12, RZ ;  /* 0x0000000c16147c10 */ /* 0x000fe2000ff5e0ff */
[-C--:B------:R-:W-:Y:S01]  /*1850*/  IMAD R65, R65, R36.reuse, RZ ;  /* 0x0000002441417224 */ /* 0x080fe200078e02ff */
[----:B------:R-:W-:Y:S01]  /*1860*/  IADD3.X R21, R21, UR13, RZ, P1, !PT ;  /* 0x0000000d15157c10 */ /* 0x000fe20008ffe4ff */
[-C--:B------:R-:W-:Y:S01]  /*1870*/  IMAD R67, R67, R36.reuse, RZ ;  /* 0x0000002443437224 */ /* 0x080fe200078e02ff */
[----:B------:R-:W-:Y:S01]  /*1880*/  SHF.R.S32.HI R23, RZ, 0x1f, R16 ;  /* 0x0000001fff177819 */ /* 0x000fe20000011410 */
[-C--:B------:R-:W-:Y:S01]  /*1890*/  IMAD R69, R69, R36.reuse, RZ ;  /* 0x0000002445457224 */ /* 0x080fe200078e02ff */
[----:B------:R-:W-:Y:S01]  /*18a0*/  IADD3 R13, P0, R16, UR12, RZ ;  /* 0x0000000c100d7c10 */ /* 0x000fe2000ff1e0ff */
[-C--:B------:R-:W-:Y:S01]  /*18b0*/  IMAD R71, R71, R36.reuse, RZ ;  /* 0x0000002447477224 */ /* 0x080fe200078e02ff */
[----:B------:R-:W-:Y:S01]  /*18c0*/  SHF.R.S32.HI R43, RZ, 0x1f, R18 ;  /* 0x0000001fff2b7819 */ /* 0x000fe20000011412 */
[-C--:B------:R-:W-:Y:S01]  /*18d0*/  IMAD R75, R75, R36.reuse, RZ ;  /* 0x000000244b4b7224 */ /* 0x080fe200078e02ff */
[----:B------:R-:W-:Y:S01]  /*18e0*/  IADD3.X R17, R17, UR13, RZ, P3, !PT ;  /* 0x0000000d11117c10 */ /* 0x000fe20009ffe4ff */
[----:B------:R-:W-:Y:S01]  /*18f0*/  IMAD R77, R77, R36, RZ ;  /* 0x000000244d4d7224 */ /* 0x000fe200078e02ff */
[----:B------:R-:W-:Y:S01]  /*1900*/  SHF.R.S32.HI R47, RZ, 0x1f, R24 ;  /* 0x0000001fff2f7819 */ /* 0x000fe20000011418 */
[----:B------:R-:W-:Y:S01]  /*1910*/  IMAD.SHL.U32 R81, R36, 0x40, RZ ;  /* 0x0000004024517824 */ /* 0x000fe200078e00ff */
[----:B------:R-:W-:-:S02]  /*1920*/  IADD3 R22, P1, R24, UR12, RZ ;  /* 0x0000000c18167c10 */ /* 0x000fc4000ff3e0ff */
[----:B------:R-:W-:Y:S02]  /*1930*/  SHF.R.S32.HI R7, RZ, 0x1f, R27 ;  /* 0x0000001fff077819 */ /* 0x000fe4000001141b */
[----:B------:R-:W-:Y:S02]  /*1940*/  IADD3 R15, P6, R27, UR12, RZ ;  /* 0x0000000c1b0f7c10 */ /* 0x000fe4000ffde0ff */
[----:B------:R-:W-:Y:S02]  /*1950*/  SHF.R.S32.HI R41, RZ, 0x1f, R29 ;  /* 0x0000001fff297819 */ /* 0x000fe4000001141d */
[----:B------:R-:W-:Y:S02]  /*1960*/  IADD3 R16, P5, R29, UR12, RZ ;  /* 0x0000000c1d107c10 */ /* 0x000fe4000ffbe0ff */
[----:B------:R-:W-:Y:S02]  /*1970*/  IADD3 R18, P3, R18, UR12, RZ ;  /* 0x0000000c12127c10 */ /* 0x000fe4000ff7e0ff */
[----:B------:R-:W-:-:S02]  /*1980*/  IADD3.X R23, R23, UR13, RZ, P0, !PT ;  /* 0x0000000d17177c10 */ /* 0x000fc400087fe4ff */
[----:B------:R-:W-:Y:S02]  /*1990*/  IADD3.X R47, R47, UR13, RZ, P1, !PT ;  /* 0x0000000d2f2f7c10 */ /* 0x000fe40008ffe4ff */
[----:B------:R-:W-:Y:S02]  /*19a0*/  SHF.R.S32.HI R49, RZ, 0x1f, R26 ;  /* 0x0000001fff317819 */ /* 0x000fe4000001141a */
[----:B------:R-:W-:Y:S02]  /*19b0*/  IADD3 R24, P0, R26, UR12, RZ ;  /* 0x0000000c1a187c10 */ /* 0x000fe4000ff1e0ff */
[----:B------:R-:W-:Y:S02]  /*19c0*/  IADD3.X R25, R25, UR13, RZ, P4, !PT ;  /* 0x0000000d19197c10 */ /* 0x000fe4000a7fe4ff */
[----:B------:R-:W-:Y:S01]  /*19d0*/  IADD3.X R27, R7, UR13, RZ, P6, !PT ;  /* 0x0000000d071b7c10 */ /* 0x000fe2000b7fe4ff */
[----:B------:R-:W-:Y:S01]  /*19e0*/  IMAD R7, R3, R36, RZ ;  /* 0x0000002403077224 */ /* 0x000fe200078e02ff */
[----:B------:R-:W-:-:S02]  /*19f0*/  IADD3.X R41, R41, UR13, RZ, P5, !PT ;  /* 0x0000000d29297c10 */ /* 0x000fc4000affe4ff */
[----:B------:R-:W-:Y:S02]  /*1a00*/  IADD3.X R43, R43, UR13, RZ, P3, !PT ;  /* 0x0000000d2b2b7c10 */ /* 0x000fe40009ffe4ff */
[----:B------:R-:W-:Y:S02]  /*1a10*/  SHF.R.S32.HI R59, RZ, 0x1f, R46 ;  /* 0x0000001fff3b7819 */ /* 0x000fe4000001142e */
[----:B------:R-:W-:Y:S02]  /*1a20*/  IADD3.X R45, R45, UR13, RZ, P2, !PT ;  /* 0x0000000d2d2d7c10 */ /* 0x000fe400097fe4ff */
[----:B------:R-:W-:Y:S02]  /*1a30*/  IADD3 R48, P1, R6, UR10, RZ ;  /* 0x0000000a06307c10 */ /* 0x000fe4000ff3e0ff */
[----:B------:R-:W-:Y:S02]  /*1a40*/  SHF.R.S32.HI R51, RZ, 0x1f, R28 ;  /* 0x0000001fff337819 */ /* 0x000fe4000001141c */
[----:B------:R-:W-:-:S02]  /*1a50*/  IADD3 R26, P4, R28, UR12, RZ ;  /* 0x0000000c1c1a7c10 */ /* 0x000fc4000ff9e0ff */
[----:B------:R-:W-:Y:S02]  /*1a60*/  SHF.R.S32.HI R53, RZ, 0x1f, R30 ;  /* 0x0000001fff357819 */ /* 0x000fe4000001141e */
[----:B------:R-:W-:Y:S02]  /*1a70*/  IADD3 R40, P6, R30, UR12, RZ ;  /* 0x0000000c1e287c10 */ /* 0x000fe4000ffde0ff */
[----:B------:R-:W-:Y:S02]  /*1a80*/  SHF.R.S32.HI R55, RZ, 0x1f, R32 ;  /* 0x0000001fff377819 */ /* 0x000fe40000011420 */
[----:B------:R-:W-:Y:S02]  /*1a90*/  IADD3 R42, P5, R32, UR12, RZ ;  /* 0x0000000c202a7c10 */ /* 0x000fe4000ffbe0ff */
[----:B------:R-:W-:Y:S02]  /*1aa0*/  CS2R R32, SRZ ;  /* 0x0000000000207805 */ /* 0x000fe4000001ff00 */
[----:B------:R-:W-:-:S02]  /*1ab0*/  SHF.R.S32.HI R57, RZ, 0x1f, R34 ;  /* 0x0000001fff397819 */ /* 0x000fc40000011422 */
[----:B------:R-:W-:Y:S02]  /*1ac0*/  IADD3 R44, P3, R34, UR12, RZ ;  /* 0x0000000c222c7c10 */ /* 0x000fe4000ff7e0ff */
[----:B------:R-:W-:Y:S02]  /*1ad0*/  CS2R R34, SRZ ;  /* 0x0000000000227805 */ /* 0x000fe4000001ff00 */
[----:B------:R-:W-:Y:S02]  /*1ae0*/  IADD3 R46, P2, R46, UR12, RZ ;  /* 0x0000000c2e2e7c10 */ /* 0x000fe4000ff5e0ff */
[----:B------:R-:W-:Y:S02]  /*1af0*/  LEA.HI.X.SX32 R50, R6, UR11, 0x1, P1 ;  /* 0x0000000b06327c11 */ /* 0x000fe400088f0eff */
[----:B------:R-:W-:Y:S02]  /*1b00*/  IADD3.X R49, R49, UR13, RZ, P0, !PT ;  /* 0x0000000d31317c10 */ /* 0x000fe400087fe4ff */
[----:B------:R-:W-:-:S02]  /*1b10*/  IADD3.X R51, R51, UR13, RZ, P4, !PT ;  /* 0x0000000d33337c10 */ /* 0x000fc4000a7fe4ff */
[----:B------:R-:W-:Y:S02]  /*1b20*/  IADD3.X R53, R53, UR13, RZ, P6, !PT ;  /* 0x0000000d35357c10 */ /* 0x000fe4000b7fe4ff */
[----:B------:R-:W-:Y:S02]  /*1b30*/  IADD3.X R55, R55, UR13, RZ, P5, !PT ;  /* 0x0000000d37377c10 */ /* 0x000fe4000affe4ff */
[----:B------:R-:W-:Y:S02]  /*1b40*/  IADD3.X R57, R57, UR13, RZ, P3, !PT ;  /* 0x0000000d39397c10 */ /* 0x000fe40009ffe4ff */
[----:B------:R-:W-:Y:S02]  /*1b50*/  IADD3.X R59, R59, UR13, RZ, P2, !PT ;  /* 0x0000000d3b3b7c10 */ /* 0x000fe400097fe4ff */
[----:B------:R-:W-:Y:S02]  /*1b60*/  SHF.R.S32.HI R6, RZ, 0x1f, R61 ;  /* 0x0000001fff067819 */ /* 0x000fe4000001143d */
[----:B------:R-:W-:-:S07]  /*1b70*/  LOP3.LUT R52, R9, 0x8, RZ, 0x3c, !PT ;  /* 0x0000000809347812 */ /* 0x000fce00078e3cff */
.L_x_1:
[C---:B------:R-:W-:Y:S02]  /*1b80*/  ISETP.GE.AND P5, PT, R3.reuse, UR5, PT ;  /* 0x0000000503007c0c */ /* 0x040fe4000bfa6270 */
[C---:B------:R-:W-:Y:S02]  /*1b90*/  LOP3.LUT R28, R3.reuse, 0x8, RZ, 0xfc, !PT ;  /* 0x00000008031c7812 */ /* 0x040fe400078efcff */
[----:B------:R-:W-:Y:S02]  /*1ba0*/  LOP3.LUT R29, R3, 0x10, RZ, 0xfc, !PT ;  /* 0x00000010031d7812 */ /* 0x000fe400078efcff */
[----:B------:R-:W-:Y:S02]  /*1bb0*/  IADD3 R36, P1, R7, R48, RZ ;  /* 0x0000003007247210 */ /* 0x000fe40007f3e0ff */
[----:B------:R-:W-:Y:S02]  /*1bc0*/  LOP3.LUT R30, R3, 0x18, RZ, 0xfc, !PT ;  /* 0x00000018031e7812 */ /* 0x000fe400078efcff */
[----:B------:R-:W-:-:S02]  /*1bd0*/  ISETP.GE.AND P4, PT, R28, UR5, PT ;  /* 0x000000051c007c0c */ /* 0x000fc4000bf86270 */
[----:B------:R-:W-:Y:S02]  /*1be0*/  ISETP.GE.AND P0, PT, R29, UR5, PT ;  /* 0x000000051d007c0c */ /* 0x000fe4000bf06270 */
[----:B------:R-:W-:Y:S02]  /*1bf0*/  PRMT R79, RZ, 0x7610, R79 ;  /* 0x00007610ff4f7816 */ /* 0x000fe4000000004f */
[----:B------:R-:W-:Y:S02]  /*1c00*/  LOP3.LUT R29, R3, 0x28, RZ, 0xfc, !PT ;  /* 0x00000028031d7812 */ /* 0x000fe400078efcff */
[----:B------:R-:W-:Y:S02]  /*1c10*/  LEA.HI.X.SX32 R37, R7, R50, 0x1, P1 ;  /* 0x0000003207257211 */ /* 0x000fe400008f0eff */
[----:B------:R-:W-:Y:S02]  /*1c20*/  ISETP.GE.AND P3, PT, R30, UR5, PT ;  /* 0x000000051e007c0c */ /* 0x000fe4000bf66270 */
[----:B------:R-:W-:Y:S01]  /*1c30*/  LOP3.LUT R28, R3, 0x20, RZ, 0xfc, !PT ;  /* 0x00000020031c7812 */ /* 0x000fe200078efcff */
[----:B------:R0:W2:Y:S01]  /*1c40*/  @!P5 LDG.E.U8 R79, desc[UR6][R36.64] ;  /* 0x00000006244fd981 */ /* 0x0000a2000c1e1100 */
[----:B------:R-:W-:-:S02]  /*1c50*/  IADD3 R30, P6, R77, R48, RZ ;  /* 0x000000304d1e7210 */ /* 0x000fc40007fde0ff */
[----:B------:R-:W-:Y:S02]  /*1c60*/  ISETP.GE.AND P1, PT, R29, UR5, PT ;  /* 0x000000051d007c0c */ /* 0x000fe4000bf26270 */
[----:B------:R-:W-:Y:S02]  /*1c70*/  ISETP.GE.AND P2, PT, R28, UR5, PT ;  /* 0x000000051c007c0c */ /* 0x000fe4000bf46270 */
[----:B------:R-:W-:Y:S02]  /*1c80*/  LOP3.LUT R29, R3, 0x30, RZ, 0xfc, !PT ;  /* 0x00000030031d7812 */ /* 0x000fe400078efcff */
[----:B------:R-:W-:Y:S02]  /*1c90*/  PRMT R83, RZ, 0x7610, R83 ;  /* 0x00007610ff537816 */ /* 0x000fe40000000053 */
[----:B------:R-:W-:Y:S02]  /*1ca0*/  IADD3 R28, P5, R75, R48, RZ ;  /* 0x000000304b1c7210 */ /* 0x000fe40007fbe0ff */
[----:B------:R-:W-:-:S02]  /*1cb0*/  LEA.HI.X.SX32 R31, R77, R50, 0x1, P6 ;  /* 0x000000324d1f7211 */ /* 0x000fc400030f0eff */
[----:B------:R-:W-:Y:S02]  /*1cc0*/  ISETP.GE.AND P6, PT, R29, UR5, PT ;  /* 0x000000051d007c0c */ /* 0x000fe4000bfc6270 */
[----:B------:R-:W-:Y:S01]  /*1cd0*/  LEA.HI.X.SX32 R29, R75, R50, 0x1, P5 ;  /* 0x000000324b1d7211 */ /* 0x000fe200028f0eff */
[----:B------:R1:W3:Y:S01]  /*1ce0*/  @!P4 LDG.E.U8 R83, desc[UR6][R30.64] ;  /* 0x000000061e53c981 */ /* 0x0002e2000c1e1100 */
[----:B------:R-:W-:Y:S02]  /*1cf0*/  PRMT R85, RZ, 0x7610, R85 ;  /* 0x00007610ff557816 */ /* 0x000fe40000000055 */
[-C--:B------:R-:W-:Y:S02]  /*1d00*/  IADD3 R72, P5, R71, R48.reuse, RZ ;  /* 0x0000003047487210 */ /* 0x080fe40007fbe0ff */
[----:B------:R-:W-:Y:S02]  /*1d10*/  IADD3 R38, P4, R69, R48, RZ ;  /* 0x0000003045267210 */ /* 0x000fe40007f9e0ff */
[----:B0-----:R-:W-:Y:S01]  /*1d20*/  LEA.HI R36, R0, 0x38, RZ, 0x1c ;  /* 0x0000003800247811 */ /* 0x001fe200078fe0ff */
[----:B------:R0:W4:Y:S01]  /*1d30*/  @!P0 LDG.E.U8 R85, desc[UR6][R28.64] ;  /* 0x000000061c558981 */ /* 0x000122000c1e1100 */
[----:B------:R-:W-:-:S02]  /*1d40*/  PRMT R87, RZ, 0x7610, R87 ;  /* 0x00007610ff577816 */ /* 0x000fc40000000057 */
[-C--:B------:R-:W-:Y:S02]  /*1d50*/  LEA.HI.X.SX32 R73, R71, R50.reuse, 0x1, P5 ;  /* 0x0000003247497211 */ /* 0x080fe400028f0eff */
[----:B------:R-:W-:Y:S02]  /*1d60*/  PRMT R91, RZ, 0x7610, R91 ;  /* 0x00007610ff5b7816 */ /* 0x000fe4000000005b */
[----:B------:R-:W-:Y:S01]  /*1d70*/  LEA.HI.X.SX32 R39, R69, R50, 0x1, P4 ;  /* 0x0000003245277211 */ /* 0x000fe200020f0eff */
[----:B------:R5:W3:Y:S01]  /*1d80*/  @!P3 LDG.E.U8 R87, desc[UR6][R72.64] ;  /* 0x000000064857b981 */ /* 0x000ae2000c1e1100 */
[----:B------:R-:W-:Y:S02]  /*1d90*/  ISETP.GE.AND P0, PT, R36, UR5, PT ;  /* 0x0000000524007c0c */ /* 0x000fe4000bf06270 */
[-C--:B-1----:R-:W-:Y:S01]  /*1da0*/  IADD3 R30, P3, R65, R48.reuse, RZ ;  /* 0x00000030411e7210 */ /* 0x082fe20007f7e0ff */
[----:B------:R1:W3:Y:S01]  /*1db0*/  @!P2 LDG.E.U8 R91, desc[UR6][R38.64] ;  /* 0x00000006265ba981 */ /* 0x0002e2000c1e1100 */
[----:B------:R-:W-:-:S02]  /*1dc0*/  IADD3 R36, P4, R67, R48, RZ ;  /* 0x0000003043247210 */ /* 0x000fc40007f9e0ff */
[----:B0-----:R-:W-:Y:S02]  /*1dd0*/  IADD3 R28, P2, R63, R48, RZ ;  /* 0x000000303f1c7210 */ /* 0x001fe40007f5e0ff */
[----:B------:R-:W-:Y:S02]  /*1de0*/  PRMT R95, RZ, 0x7610, R95 ;  /* 0x00007610ff5f7816 */ /* 0x000fe4000000005f */
[-C--:B------:R-:W-:Y:S02]  /*1df0*/  LEA.HI.X.SX32 R31, R65, R50.reuse, 0x1, P3 ;  /* 0x00000032411f7211 */ /* 0x080fe400018f0eff */
[----:B------:R-:W-:Y:S02]  /*1e00*/  PRMT R93, RZ, 0x7610, R93 ;  /* 0x00007610ff5d7816 */ /* 0x000fe4000000005d */
[----:B-----5:R-:W-:Y:S01]  /*1e10*/  PRMT R73, RZ, 0x7610, R73 ;  /* 0x00007610ff497816 */ /* 0x020fe20000000049 */
[----:B------:R-:W5:Y:S01]  /*1e20*/  @!P6 LDG.E.U8 R95, desc[UR6][R30.64] ;  /* 0x000000061e5fe981 */ /* 0x000f62000c1e1100 */
[----:B------:R-:W-:-:S02]  /*1e30*/  LEA.HI.X.SX32 R37, R67, R50, 0x1, P4 ;  /* 0x0000003243257211 */ /* 0x000fc400020f0eff */
[----:B------:R-:W-:-:S03]  /*1e40*/  LEA.HI.X.SX32 R29, R63, R50, 0x1, P2 ;  /* 0x000000323f1d7211 */ /* 0x000fc600010f0eff */
[----:B------:R-:W5:Y:S04]  /*1e50*/  @!P1 LDG.E.U8 R93, desc[UR6][R36.64] ;  /* 0x00000006245d9981 */ /* 0x000f68000c1e1100 */
[----:B------:R0:W5:Y:S01]  /*1e60*/  @!P0 LDG.E.U8 R73, desc[UR6][R28.64] ;  /* 0x000000061c498981 */ /* 0x000162000c1e1100 */
[----:B------:R-:W-:Y:S01]  /*1e70*/  BAR.SYNC.DEFER_BLOCKING 0x0 ;  /* 0x0000000000007b1d */ /* 0x000fe20000010000 */
[----:B-1----:R-:W-:Y:S02]  /*1e80*/  LOP3.LUT R38, R0, 0x3f, RZ, 0xc0, !PT ;  /* 0x0000003f00267812 */ /* 0x002fe400078ec0ff */
[----:B------:R-:W-:Y:S02]  /*1e90*/  IADD3 RZ, P1, R61, R18, RZ ;  /* 0x000000123dff7210 */ /* 0x000fe40007f3e0ff */
[----:B------:R-:W-:-:S02]  /*1ea0*/  ISETP.GE.AND P0, PT, R38, UR5, PT ;  /* 0x0000000526007c0c */ /* 0x000fc4000bf06270 */
[C---:B------:R-:W-:Y:S01]  /*1eb0*/  IADD3 RZ, P3, R61.reuse, R16, RZ ;  /* 0x000000103dff7210 */ /* 0x040fe20007f7e0ff */
[C---:B------:R-:W-:Y:S01]  /*1ec0*/  IMAD.X R39, R6.reuse, 0x1, R43, P1 ;  /* 0x0000000106277824 */ /* 0x040fe200008e062b */
[C---:B------:R-:W-:Y:S02]  /*1ed0*/  IADD3 RZ, P2, R61.reuse, R15, RZ ;  /* 0x0000000f3dff7210 */ /* 0x040fe40007f5e0ff */
[C---:B------:R-:W-:Y:S01]  /*1ee0*/  IADD3 RZ, P1, R61.reuse, R14, RZ ;  /* 0x0000000e3dff7210 */ /* 0x040fe20007f3e0ff */
[C---:B------:R-:W-:Y:S01]  /*1ef0*/  IMAD.IADD R38, R61.reuse, 0x1, R18 ;  /* 0x000000013d267824 */ /* 0x040fe200078e0212 */
[----:B------:R-:W-:Y:S01]  /*1f00*/  PRMT R89, RZ, 0x7610, R89 ;  /* 0x00007610ff597816 */ /* 0x000fe20000000059 */
[C---:B0-----:R-:W-:Y:S02]  /*1f10*/  IMAD.IADD R28, R61.reuse, 0x1, R16 ;  /* 0x000000013d1c7824 */ /* 0x041fe400078e0210 */
[C---:B------:R-:W-:Y:S01]  /*1f20*/  IMAD.X R29, R6.reuse, 0x1, R41, P3 ;  /* 0x00000001061d7824 */ /* 0x040fe200018e0629 */
[C---:B------:R-:W-:Y:S01]  /*1f30*/  IADD3 RZ, P3, R61.reuse, R13, RZ ;  /* 0x0000000d3dff7210 */ /* 0x040fe20007f7e0ff */
[C---:B------:R-:W-:Y:S01]  /*1f40*/  IMAD.X R31, R6.reuse, 0x1, R27, P2 ;  /* 0x00000001061f7824 */ /* 0x040fe200010e061b */
[C---:B------:R-:W-:Y:S01]  /*1f50*/  IADD3 RZ, P2, R61.reuse, R12, RZ ;  /* 0x0000000c3dff7210 */ /* 0x040fe20007f5e0ff */
[----:B------:R-:W-:Y:S01]  /*1f60*/  IMAD.X R37, R6, 0x1, R25, P1 ;  /* 0x0000000106257824 */ /* 0x000fe200008e0619 */
[C---:B------:R-:W-:Y:S01]  /*1f70*/  IADD3 RZ, P1, R61.reuse, R11, RZ ;  /* 0x0000000b3dff7210 */ /* 0x040fe20007f3e0ff */
[----:B------:R-:W-:-:S02]  /*1f80*/  IMAD.IADD R30, R61, 0x1, R15 ;  /* 0x000000013d1e7824 */ /* 0x000fc400078e020f */
[C---:B------:R-:W-:Y:S01]  /*1f90*/  IMAD.IADD R36, R61.reuse, 0x1, R14 ;  /* 0x000000013d247824 */ /* 0x040fe200078e020e */
[----:B------:R-:W-:Y:S01]  /*1fa0*/  PRMT R99, RZ, 0x7610, R99 ;  /* 0x00007610ff637816 */ /* 0x000fe20000000063 */
[----:B------:R-:W-:Y:S01]  /*1fb0*/  IMAD.IADD R72, R61, 0x1, R12 ;  /* 0x000000013d487824 */ /* 0x000fe200078e020c */
[----:B------:R-:W-:Y:S02]  /*1fc0*/  PRMT R97, RZ, 0x7610, R97 ;  /* 0x00007610ff617816 */ /* 0x000fe40000000061 */
[----:B------:R-:W-:Y:S02]  /*1fd0*/  PRMT R105, RZ, 0x7610, R105 ;  /* 0x00007610ff697816 */ /* 0x000fe40000000069 */
[----:B------:R-:W-:Y:S02]  /*1fe0*/  PRMT R115, RZ, 0x7610, R115 ;  /* 0x00007610ff737816 */ /* 0x000fe40000000073 */
[----:B------:R-:W-:Y:S02]  /*1ff0*/  PRMT R111, RZ, 0x7610, R111 ;  /* 0x00007610ff6f7816 */ /* 0x000fe4000000006f */
[----:B------:R-:W-:-:S02]  /*2000*/  PRMT R113, RZ, 0x7610, R113 ;  /* 0x00007610ff717816 */ /* 0x000fc40000000071 */
[----:B------:R-:W-:Y:S02]  /*2010*/  PRMT R94, RZ, 0x7610, R94 ;  /* 0x00007610ff5e7816 */ /* 0x000fe4000000005e */
[----:B------:R-:W-:Y:S02]  /*2020*/  PRMT R96, RZ, 0x7610, R96 ;  /* 0x00007610ff607816 */ /* 0x000fe40000000060 */
[----:B------:R-:W-:Y:S02]  /*2030*/  PRMT R98, RZ, 0x7610, R98 ;  /* 0x00007610ff627816 */ /* 0x000fe40000000062 */
[----:B------:R-:W-:Y:S02]  /*2040*/  PRMT R102, RZ, 0x7610, R102 ;  /* 0x00007610ff667816 */ /* 0x000fe40000000066 */
[----:B------:R-:W-:Y:S02]  /*2050*/  PRMT R100, RZ, 0x7610, R100 ;  /* 0x00007610ff647816 */ /* 0x000fe40000000064 */
[----:B------:R-:W-:Y:S01]  /*2060*/  PRMT R104, RZ, 0x7610, R104 ;  /* 0x00007610ff687816 */ /* 0x000fe20000000068 */
[----:B--2---:R-:W-:Y:S04]  /*2070*/  STS.U8 [R54+UR4], R79 ;  /* 0x0000004f36007988 */ /* 0x004fe80008000004 */
[----:B----4-:R-:W-:Y:S04]  /*2080*/  STS.U8 [R54+UR4+0x100], R85 ;  /* 0x0001005536007988 */ /* 0x010fe80008000004 */
[----:B---3--:R-:W-:Y:S04]  /*2090*/  STS.U8 [R54+UR4+0x200], R91 ;  /* 0x0002005b36007988 */ /* 0x008fe80008000004 */
[----:B-----5:R0:W-:Y:S04]  /*20a0*/  STS.U8 [R54+UR4+0x300], R95 ;  /* 0x0003005f36007988 */ /* 0x0201e80008000004 */
[----:B------:R-:W-:Y:S04]  /*20b0*/  STS.U8 [R56+UR4+0x80], R83 ;  /* 0x0000805338007988 */ /* 0x000fe80008000004 */
[----:B------:R-:W-:Y:S04]  /*20c0*/  STS.U8 [R56+UR4+0x180], R87 ;  /* 0x0001805738007988 */ /* 0x000fe80008000004 */
[----:B------:R1:W-:Y:S04]  /*20d0*/  STS.U8 [R56+UR4+0x280], R93 ;  /* 0x0002805d38007988 */ /* 0x0003e80008000004 */
[----:B------:R2:W-:Y:S01]  /*20e0*/  STS.U8 [R56+UR4+0x380], R73 ;  /* 0x0003804938007988 */ /* 0x0005e20008000004 */
[----:B------:R-:W-:Y:S01]  /*20f0*/  BAR.SYNC.DEFER_BLOCKING 0x0 ;  /* 0x0000000000007b1d */ /* 0x000fe20000010000 */
[----:B0-----:R-:W-:-:S02]  /*2100*/  PRMT R95, RZ, 0x7610, R95 ;  /* 0x00007610ff5f7816 */ /* 0x001fc4000000005f */
[----:B-1----:R-:W-:Y:S02]  /*2110*/  PRMT R93, RZ, 0x7610, R93 ;  /* 0x00007610ff5d7816 */ /* 0x002fe4000000005d */
[----:B------:R-:W-:Y:S01]  /*2120*/  PRMT R91, RZ, 0x7610, R91 ;  /* 0x00007610ff5b7816 */ /* 0x000fe2000000005b */
[C---:B--2---:R-:W-:Y:S01]  /*2130*/  IMAD.X R73, R6.reuse, 0x1, R21, P2 ;  /* 0x0000000106497824 */ /* 0x044fe200010e0615 */
[----:B------:R0:W2:Y:S04]  /*2140*/  @!P0 LDG.E.U8 R89, desc[UR6][R38.64] ;  /* 0x0000000626598981 */ /* 0x0000a8000c1e1100 */
[----:B------:R1:W3:Y:S04]  /*2150*/  @!P0 LDG.E.U8 R95, desc[UR6][R28.64] ;  /* 0x000000061c5f8981 */ /* 0x0002e8000c1e1100 */
[----:B------:R4:W5:Y:S01]  /*2160*/  @!P0 LDG.E.U8 R93, desc[UR6][R30.64] ;  /* 0x000000061e5d8981 */ /* 0x000962000c1e1100 */
[----:B0-----:R-:W-:Y:S01]  /*2170*/  IMAD.X R39, R6, 0x1, R23, P3 ;  /* 0x0000000106277824 */ /* 0x001fe200018e0617 */
[----:B------:R-:W-:-:S02]  /*2180*/  IADD3 R78, P3, R61, R26, RZ ;  /* 0x0000001a3d4e7210 */ /* 0x000fc40007f7e0ff */
[----:B------:R0:W5:Y:S01]  /*2190*/  @!P0 LDG.E.U8 R91, desc[UR6][R36.64] ;  /* 0x00000006245b8981 */ /* 0x000162000c1e1100 */
[C---:B------:R-:W-:Y:S02]  /*21a0*/  IMAD.IADD R38, R61.reuse, 0x1, R13 ;  /* 0x000000013d267824 */ /* 0x040fe400078e020d */
[C---:B-1----:R-:W-:Y:S01]  /*21b0*/  IMAD.X R29, R6.reuse, 0x1, R19, P1 ;  /* 0x00000001061d7824 */ /* 0x042fe200008e0613 */
[----:B------:R1:W5:Y:S01]  /*21c0*/  @!P0 LDG.E.U8 R97, desc[UR6][R72.64] ;  /* 0x0000000648618981 */ /* 0x000362000c1e1100 */
[C---:B----4-:R-:W-:Y:S01]  /*21d0*/  IADD3 R30, P1, R61.reuse, R22, RZ ;  /* 0x000000163d1e7210 */ /* 0x050fe20007f3e0ff */
[C---:B------:R-:W-:Y:S02]  /*21e0*/  IMAD.X R79, R6.reuse, 0x1, R51, P3 ;  /* 0x00000001064f7824 */ /* 0x040fe400018e0633 */
[----:B------:R4:W3:Y:S01]  /*21f0*/  @!P0 LDG.E.U8 R99, desc[UR6][R38.64] ;  /* 0x0000000626638981 */ /* 0x0008e2000c1e1100 */
[C---:B0-----:R-:W-:Y:S01]  /*2200*/  IADD3 R36, P2, R61.reuse, R24, RZ ;  /* 0x000000183d247210 */ /* 0x041fe20007f5e0ff */
[C---:B------:R-:W-:Y:S01]  /*2210*/  IMAD.X R31, R6.reuse, 0x1, R47, P1 ;  /* 0x00000001061f7824 */ /* 0x040fe200008e062f */
[C---:B------:R-:W-:Y:S01]  /*2220*/  IADD3 R82, P3, R61.reuse, R46, RZ ;  /* 0x0000002e3d527210 */ /* 0x040fe20007f7e0ff */
[C---:B------:R-:W-:Y:S01]  /*2230*/  IMAD.IADD R28, R61.reuse, 0x1, R11 ;  /* 0x000000013d1c7824 */ /* 0x040fe200078e020b */
[----:B------:R-:W5:Y:S01]  /*2240*/  @!P0 LDG.E.U8 R113, desc[UR6][R78.64] ;  /* 0x000000064e718981 */ /* 0x000f62000c1e1100 */
[----:B------:R-:W-:Y:S01]  /*2250*/  IMAD.X R37, R6, 0x1, R49, P2 ;  /* 0x0000000106257824 */ /* 0x000fe200010e0631 */
[----:B-1----:R-:W-:-:S02]  /*2260*/  IADD3 R72, P2, R61, R44, RZ ;  /* 0x0000002c3d487210 */ /* 0x002fc40007f5e0ff */
[----:B----4-:R-:W-:Y:S01]  /*2270*/  IADD3 R38, P1, R61, R42, RZ ;  /* 0x0000002a3d267210 */ /* 0x010fe20007f3e0ff */
[----:B------:R0:W4:Y:S01]  /*2280*/  @!P0 LDG.E.U8 R105, desc[UR6][R28.64] ;  /* 0x000000061c698981 */ /* 0x000122000c1e1100 */
[C---:B------:R-:W-:Y:S02]  /*2290*/  IMAD.X R83, R6.reuse, 0x1, R59, P3 ;  /* 0x0000000106537824 */ /* 0x040fe400018e063b */
[C---:B------:R-:W-:Y:S01]  /*22a0*/  IMAD.X R73, R6.reuse, 0x1, R57, P2 ;  /* 0x0000000106497824 */ /* 0x040fe200010e0639 */
[----:B------:R1:W4:Y:S01]  /*22b0*/  @!P0 LDG.E.U8 R115, desc[UR6][R30.64] ;  /* 0x000000061e738981 */ /* 0x000322000c1e1100 */
[----:B------:R-:W-:-:S03]  /*22c0*/  IMAD.X R39, R6, 0x1, R55, P1 ;  /* 0x0000000106277824 */ /* 0x000fc600008e0637 */
[----:B------:R1:W4:Y:S01]  /*22d0*/  @!P0 LDG.E.U8 R111, desc[UR6][R36.64] ;  /* 0x00000006246f8981 */ /* 0x000322000c1e1100 */
[----:B0-----:R-:W-:-:S03]  /*22e0*/  IADD3 R28, P2, R61, R20, RZ ;  /* 0x000000143d1c7210 */ /* 0x001fc60007f5e0ff */
[----:B------:R-:W4:Y:S01]  /*22f0*/  @!P0 LDG.E.U8 R94, desc[UR6][R82.64] ;  /* 0x00000006525e8981 */ /* 0x000f22000c1e1100 */
[----:B-1----:R-:W-:-:S03]  /*2300*/  IADD3 R30, P1, R61, R5, RZ ;  /* 0x000000053d1e7210 */ /* 0x002fc60007f3e0ff */
[----:B------:R-:W4:Y:S01]  /*2310*/  @!P0 LDG.E.U8 R96, desc[UR6][R72.64] ;  /* 0x0000000648608981 */ /* 0x000f22000c1e1100 */
[----:B------:R-:W-:Y:S01]  /*2320*/  IADD3 R36, P3, R61, R40, RZ ;  /* 0x000000283d247210 */ /* 0x000fe20007f7e0ff */
[C---:B------:R-:W-:Y:S02]  /*2330*/  IMAD.X R29, R6.reuse, 0x1, R45, P2 ;  /* 0x00000001061d7824 */ /* 0x040fe400010e062d */
[----:B------:R0:W4:Y:S01]  /*2340*/  @!P0 LDG.E.U8 R98, desc[UR6][R38.64] ;  /* 0x0000000626628981 */ /* 0x000122000c1e1100 */
[C---:B------:R-:W-:Y:S02]  /*2350*/  IMAD.X R31, R6.reuse, 0x1, R17, P1 ;  /* 0x00000001061f7824 */ /* 0x040fe400008e0611 */
[----:B------:R-:W-:Y:S01]  /*2360*/  IMAD.X R37, R6, 0x1, R53, P3 ;  /* 0x0000000106257824 */ /* 0x000fe200018e0635 */
[----:B------:R-:W4:Y:S04]  /*2370*/  @!P0 LDG.E.U8 R102, desc[UR6][R28.64] ;  /* 0x000000061c668981 */ /* 0x000f28000c1e1100 */
[----:B------:R1:W4:Y:S04]  /*2380*/  @!P0 LDG.E.U8 R100, desc[UR6][R36.64] ;  /* 0x0000000624648981 */ /* 0x000328000c1e1100 */
[----:B------:R-:W4:Y:S04]  /*2390*/  @!P0 LDG.E.U8 R104, desc[UR6][R30.64] ;  /* 0x000000061e688981 */ /* 0x000f28000c1e1100 */
[----:B0-----:R-:W-:Y:S04]  /*23a0*/  LDS.U8 R38, [R9+UR4] ;  /* 0x0000000409267984 */ /* 0x001fe80008000000 */
[----:B------:R-:W0:Y:S04]  /*23b0*/  LDS.U8 R39, [R9+UR4+0x10] ;  /* 0x0000100409277984 */ /* 0x000e280008000000 */
[----:B------:R-:W-:Y:S04]  /*23c0*/  LDS.U8 R90, [R9+UR4+0x20] ;  /* 0x00002004095a7984 */ /* 0x000fe80008000000 */
[----:B------:R-:W-:Y:S04]  /*23d0*/  LDS.U8 R119, [R9+UR4+0x30] ;  /* 0x0000300409777984 */ /* 0x000fe80008000000 */
[----:B------:R-:W-:Y:S04]  /*23e0*/  LDS.U8 R72, [R9+UR4+0x100] ;  /* 0x0001000409487984 */ /* 0x000fe80008000000 */
[----:B------:R-:W0:Y:S04]  /*23f0*/  LDS.U8 R73, [R9+UR4+0x110] ;  /* 0x0001100409497984 */ /* 0x000e280008000000 */
[----:B------:R-:W-:Y:S04]  /*2400*/  LDS.U8 R86, [R9+UR4+0x120] ;  /* 0x0001200409567984 */ /* 0x000fe80008000000 */
        /* <DEDUP_REMOVED lines=9> */
[----:B-1----:R-:W-:Y:S04]  /*24a0*/  LDS.U8 R36, [R52+UR4] ;  /* 0x0000000434247984 */ /* 0x002fe80008000000 */
[----:B------:R-:W1:Y:S04]  /*24b0*/  LDS.U8 R37, [R52+UR4+0x10] ;  /* 0x0000100434257984 */ /* 0x000e680008000000 */
[----:B------:R-:W-:Y:S04]  /*24c0*/  LDS.U8 R84, [R52+UR4+0x20] ;  /* 0x0000200434547984 */ /* 0x000fe80008000000 */
[----:B------:R-:W-:Y:S04]  /*24d0*/  LDS.U8 R117, [R52+UR4+0x30] ;  /* 0x0000300434757984 */ /* 0x000fe80008000000 */
[----:B------:R-:W-:Y:S04]  /*24e0*/  LDS.U8 R92, [R52+UR4+0x100] ;  /* 0x00010004345c7984 */ /* 0x000fe80008000000 */
[----:B------:R-:W1:Y:S04]  /*24f0*/  LDS.U8 R125, [R52+UR4+0x110] ;  /* 0x00011004347d7984 */ /* 0x000e680008000000 */
        /* <DEDUP_REMOVED lines=9> */
[----:B------:R-:W-:Y:S01]  /*2590*/  LDS.U8 R87, [R52+UR4+0x330] ;  /* 0x0003300434577984 */ /* 0x000fe20008000000 */
[----:B------:R-:W-:Y:S01]  /*25a0*/  BAR.SYNC.DEFER_BLOCKING 0x0 ;  /* 0x0000000000007b1d */ /* 0x000fe20000010000 */
[----:B0-----:R-:W-:-:S02]  /*25b0*/  IMAD R38, R39, 0x100, R38 ;  /* 0x0000010027267824 */ /* 0x001fc400078e0226 */
[----:B------:R-:W-:Y:S02]  /*25c0*/  IMAD R72, R73, 0x100, R72 ;  /* 0x0000010049487824 */ /* 0x000fe400078e0248 */
[----:B-1----:R-:W-:Y:S02]  /*25d0*/  IMAD R37, R37, 0x100, R36 ;  /* 0x0000010025257824 */ /* 0x002fe400078e0224 */
[----:B------:R-:W-:Y:S01]  /*25e0*/  IMAD R39, R125, 0x100, R92 ;  /* 0x000001007d277824 */ /* 0x000fe200078e025c */
[----:B------:R-:W-:Y:S02]  /*25f0*/  F2FP.F16.E4M3.UNPACK_B R36, R38 ;  /* 0x00000026ff24723e */ /* 0x000fe400020006ff */
[----:B------:R-:W-:Y:S02]  /*2600*/  F2FP.F16.E4M3.UNPACK_B R38, R72 ;  /* 0x00000048ff26723e */ /* 0x000fe400020006ff */
[----:B------:R-:W-:Y:S02]  /*2610*/  F2FP.F16.E4M3.UNPACK_B R37, R37 ;  /* 0x00000025ff25723e */ /* 0x000fe400020006ff */
[----:B------:R-:W-:Y:S01]  /*2620*/  F2FP.F16.E4M3.UNPACK_B R39, R39 ;  /* 0x00000027ff27723e */ /* 0x000fe200020006ff */
[----:B--2---:R-:W-:Y:S04]  /*2630*/  STS.U8 [R54+UR4+0x400], R89 ;  /* 0x0004005936007988 */ /* 0x004fe80008000004 */
[----:B---3--:R-:W-:Y:S04]  /*2640*/  STS.U8 [R54+UR4+0x600], R99 ;  /* 0x0006006336007988 */ /* 0x008fe80008000004 */
[----:B-----5:R-:W-:Y:S04]  /*2650*/  STS.U8 [R54+UR4+0x200], R113 ;  /* 0x0002007136007988 */ /* 0x020fe80008000004 */
[----:B----4-:R-:W-:Y:S04]  /*2660*/  STS.U8 [R54+UR4], R94 ;  /* 0x0000005e36007988 */ /* 0x010fe80008000004 */
[----:B------:R-:W-:Y:S04]  /*2670*/  STS.U8 [R58+UR4+0x80], R96 ;  /* 0x000080603a007988 */ /* 0x000fe80008000004 */
        /* <DEDUP_REMOVED lines=10> */
[----:B------:R-:W-:Y:S01]  /*2720*/  STS.U8 [R62+UR4+0x780], R104 ;  /* 0x000780683e007988 */ /* 0x000fe20008000004 */
[----:B------:R-:W-:Y:S06]  /*2730*/  BAR.SYNC.DEFER_BLOCKING 0x0 ;  /* 0x0000000000007b1d */ /* 0x000fec0000010000 */
[----:B------:R-:W0:Y:S02]  /*2740*/  LDSM.16.M88.4 R28, [R10] ;  /* 0x000000000a1c783b */ /* 0x000e240000000200 */
[----:B0-----:R-:W-:-:S02]  /*2750*/  F2FP.F16.E4M3.UNPACK_B R72, R28 ;  /* 0x0000001cff48723e */ /* 0x001fc400020006ff */
[----:B------:R-:W-:-:S07]  /*2760*/  F2FP.F16.E4M3.UNPACK_B R73, R29 ;  /* 0x0000001dff49723e */ /* 0x000fce00020006ff */
[----:B------:R-:W-:Y:S01]  /*2770*/  HMMA.16816.F32 R36, R36, R72, R32 ;  /* 0x000000482424723c */ /* 0x000fe20000001820 */
[----:B------:R-:W-:-:S06]  /*2780*/  F2FP.F16.E4M3.UNPACK_B R28, R28.H1 ;  /* 0x0000001cff1c723e */ /* 0x000fcc00030006ff */
[----:B------:R-:W-:Y:S02]  /*2790*/  IMAD R32, R119, 0x100, R90 ;  /* 0x0000010077207824 */ /* 0x000fe400078e025a */
[----:B------:R-:W-:Y:S02]  /*27a0*/  IMAD R34, R121, 0x100, R86 ;  /* 0x0000010079227824 */ /* 0x000fe400078e0256 */
[----:B------:R-:W-:Y:S02]  /*27b0*/  IMAD R33, R117, 0x100, R84 ;  /* 0x0000010075217824 */ /* 0x000fe400078e0254 */
[----:B------:R-:W-:Y:S01]  /*27c0*/  IMAD R35, R123, 0x100, R88 ;  /* 0x000001007b237824 */ /* 0x000fe200078e0258 */
[----:B------:R-:W-:Y:S02]  /*27d0*/  F2FP.F16.E4M3.UNPACK_B R32, R32 ;  /* 0x00000020ff20723e */ /* 0x000fe400020006ff */
[----:B------:R-:W-:Y:S02]  /*27e0*/  F2FP.F16.E4M3.UNPACK_B R34, R34 ;  /* 0x00000022ff22723e */ /* 0x000fe400020006ff */
[----:B------:R-:W-:-:S02]  /*27f0*/  F2FP.F16.E4M3.UNPACK_B R33, R33 ;  /* 0x00000021ff21723e */ /* 0x000fc400020006ff */
[----:B------:R-:W-:Y:S02]  /*2800*/  F2FP.F16.E4M3.UNPACK_B R35, R35 ;  /* 0x00000023ff23723e */ /* 0x000fe400020006ff */
[----:B------:R-:W-:-:S07]  /*2810*/  F2FP.F16.E4M3.UNPACK_B R29, R29.H1 ;  /* 0x0000001dff1d723e */ /* 0x000fce00030006ff */
[----:B------:R-:W-:Y:S07]  /*2820*/  HMMA.16816.F32 R32, R32, R28, R36 ;  /* 0x0000001c2020723c */ /* 0x000fee0000001824 */
[----:B------:R-:W-:Y:S02]  /*2830*/  IMAD R36, R78, 0x100, R103 ;  /* 0x000001004e247824 */ /* 0x000fe400078e0267 */
[----:B------:R-:W-:Y:S02]  /*2840*/  IMAD R38, R101, 0x100, R76 ;  /* 0x0000010065267824 */ /* 0x000fe400078e024c */
[----:B------:R-:W-:-:S02]  /*2850*/  IMAD R37, R107, 0x100, R80 ;  /* 0x000001006b257824 */ /* 0x000fc400078e0250 */
[----:B------:R-:W-:Y:S01]  /*2860*/  IMAD R39, R109, 0x100, R82 ;  /* 0x000001006d277824 */ /* 0x000fe200078e0252 */
[----:B------:R-:W-:Y:S02]  /*2870*/  F2FP.F16.E4M3.UNPACK_B R36, R36 ;  /* 0x00000024ff24723e */ /* 0x000fe400020006ff */
[----:B------:R-:W-:Y:S02]  /*2880*/  F2FP.F16.E4M3.UNPACK_B R38, R38 ;  /* 0x00000026ff26723e */ /* 0x000fe400020006ff */
[----:B------:R-:W-:Y:S02]  /*2890*/  F2FP.F16.E4M3.UNPACK_B R37, R37 ;  /* 0x00000025ff25723e */ /* 0x000fe400020006ff */
[----:B------:R-:W-:Y:S02]  /*28a0*/  F2FP.F16.E4M3.UNPACK_B R39, R39 ;  /* 0x00000027ff27723e */ /* 0x000fe400020006ff */
[----:B------:R-:W-:Y:S02]  /*28b0*/  F2FP.F16.E4M3.UNPACK_B R28, R30 ;  /* 0x0000001eff1c723e */ /* 0x000fe400020006ff */
[----:B------:R-:W-:Y:S01]  /*28c0*/  F2FP.F16.E4M3.UNPACK_B R29, R31 ;  /* 0x0000001fff1d723e */ /* 0x000fe200020006ff */
[----:B------:R-:W-:-:S02]  /*28d0*/  USHF.R.S32.HI UR9, URZ, 0x1f, UR8 ;  /* 0x0000001f3f097899 */ /* 0x000fc40008011408 */
[----:B------:R-:W-:-:S04]  /*28e0*/  IADD3 R13, P4, R13, UR8, RZ ;  /* 0x000000080d0d7c10 */ /* 0x000fc8000ff9e0ff */
[----:B------:R-:W-:Y:S01]  /*28f0*/  HMMA.16816.F32 R32, R36, R28, R32 ;  /* 0x0000001c2420723c */ /* 0x000fe20000001820 */
[----:B------:R-:W-:Y:S01]  /*2900*/  IADD3.X R23, R23, UR9, RZ, P4, !PT ;  /* 0x0000000917177c10 */ /* 0x000fe2000a7fe4ff */
[----:B------:R-:W-:Y:S01]  /*2910*/  VIADD R64, R64, 0xffffffff ;  /* 0xffffffff40407836 */ /* 0x000fe20000000000 */
[----:B------:R-:W-:Y:S02]  /*2920*/  IADD3 R24, P4, R24, UR8, RZ ;  /* 0x0000000818187c10 */ /* 0x000fe4000ff9e0ff */
[----:B------:R-:W-:Y:S02]  /*2930*/  IADD3 R5, P1, R5, UR8, RZ ;  /* 0x0000000805057c10 */ /* 0x000fe4000ff3e0ff */
[----:B------:R-:W-:Y:S01]  /*2940*/  IADD3 R11, P2, R11, UR8, RZ ;  /* 0x000000080b0b7c10 */ /* 0x000fe2000ff5e0ff */
[----:B------:R-:W-:Y:S01]  /*2950*/  IMAD R28, R79, 0x100, R68 ;  /* 0x000001004f1c7824 */ /* 0x000fe200078e0244 */
[----:B------:R-:W-:Y:S01]  /*2960*/  IADD3.X R49, R49, UR9, RZ, P4, !PT ;  /* 0x0000000931317c10 */ /* 0x000fe2000a7fe4ff */
[----:B------:R-:W-:Y:S01]  /*2970*/  IMAD R66, R83, 0x100, R66 ;  /* 0x0000010053427824 */ /* 0x000fe200078e0242 */
[----:B------:R-:W-:Y:S01]  /*2980*/  ISETP.NE.U32.AND P4, PT, R64, RZ, PT ;  /* 0x000000ff4000720c */ /* 0x000fe20003f85070 */
[----:B------:R-:W-:Y:S01]  /*2990*/  IMAD R29, R85, 0x100, R70 ;  /* 0x00000100551d7824 */ /* 0x000fe200078e0246 */
[----:B------:R-:W-:Y:S01]  /*29a0*/  IADD3 R12, P3, R12, UR8, RZ ;  /* 0x000000080c0c7c10 */ /* 0x000fe2000ff7e0ff */
[----:B------:R-:W-:Y:S01]  /*29b0*/  IMAD R74, R87, 0x100, R74 ;  /* 0x00000100574a7824 */ /* 0x000fe200078e024a */
[----:B------:R-:W-:-:S02]  /*29c0*/  IADD3.X R17, R17, UR9, RZ, P1, !PT ;  /* 0x0000000911117c10 */ /* 0x000fc40008ffe4ff */
[----:B------:R-:W-:Y:S02]  /*29d0*/  IADD3.X R19, R19, UR9, RZ, P2, !PT ;  /* 0x0000000913137c10 */ /* 0x000fe400097fe4ff */
[----:B------:R-:W-:Y:S02]  /*29e0*/  IADD3 R14, P5, R14, UR8, RZ ;  /* 0x000000080e0e7c10 */ /* 0x000fe4000ffbe0ff */
[----:B------:R-:W-:Y:S02]  /*29f0*/  IADD3 R15, P6, R15, UR8, RZ ;  /* 0x000000080f0f7c10 */ /* 0x000fe4000ffde0ff */
[----:B------:R-:W-:Y:S02]  /*2a00*/  IADD3 R16, P0, R16, UR8, RZ ;  /* 0x0000000810107c10 */ /* 0x000fe4000ff1e0ff */
[----:B------:R-:W-:Y:S02]  /*2a10*/  IADD3 R18, P1, R18, UR8, RZ ;  /* 0x0000000812127c10 */ /* 0x000fe4000ff3e0ff */
[----:B------:R-:W-:-:S02]  /*2a20*/  IADD3 R20, P2, R20, UR8, RZ ;  /* 0x0000000814147c10 */ /* 0x000fc4000ff5e0ff */
[----:B------:R-:W-:Y:S02]  /*2a30*/  F2FP.F16.E4M3.UNPACK_B R36, R30.H1 ;  /* 0x0000001eff24723e */ /* 0x000fe400030006ff */
[----:B------:R-:W-:Y:S02]  /*2a40*/  F2FP.F16.E4M3.UNPACK_B R37, R31.H1 ;  /* 0x0000001fff25723e */ /* 0x000fe400030006ff */
[----:B------:R-:W-:Y:S02]  /*2a50*/  F2FP.F16.E4M3.UNPACK_B R28, R28 ;  /* 0x0000001cff1c723e */ /* 0x000fe400020006ff */
[----:B------:R-:W-:Y:S02]  /*2a60*/  F2FP.F16.E4M3.UNPACK_B R30, R66 ;  /* 0x00000042ff1e723e */ /* 0x000fe400020006ff */
[----:B------:R-:W-:Y:S02]  /*2a70*/  F2FP.F16.E4M3.UNPACK_B R29, R29 ;  /* 0x0000001dff1d723e */ /* 0x000fe400020006ff */
[----:B------:R-:W-:-:S02]  /*2a80*/  F2FP.F16.E4M3.UNPACK_B R31, R74 ;  /* 0x0000004aff1f723e */ /* 0x000fc400020006ff */
[----:B------:R-:W-:Y:S02]  /*2a90*/  IADD3.X R21, R21, UR9, RZ, P3, !PT ;  /* 0x0000000915157c10 */ /* 0x000fe40009ffe4ff */
[----:B------:R-:W-:Y:S02]  /*2aa0*/  IADD3 R22, P3, R22, UR8, RZ ;  /* 0x0000000816167c10 */ /* 0x000fe4000ff7e0ff */
[----:B------:R-:W-:Y:S02]  /*2ab0*/  IADD3.X R25, R25, UR9, RZ, P5, !PT ;  /* 0x0000000919197c10 */ /* 0x000fe4000affe4ff */
[----:B------:R-:W-:Y:S02]  /*2ac0*/  IADD3.X R27, R27, UR9, RZ, P6, !PT ;  /* 0x000000091b1b7c10 */ /* 0x000fe4000b7fe4ff */
[----:B------:R-:W-:Y:S02]  /*2ad0*/  IADD3.X R41, R41, UR9, RZ, P0, !PT ;  /* 0x0000000929297c10 */ /* 0x000fe400087fe4ff */
[----:B------:R-:W-:-:S02]  /*2ae0*/  IADD3.X R43, R43, UR9, RZ, P1, !PT ;  /* 0x000000092b2b7c10 */ /* 0x000fc40008ffe4ff */
[----:B------:R-:W-:Y:S02]  /*2af0*/  IADD3.X R45, R45, UR9, RZ, P2, !PT ;  /* 0x000000092d2d7c10 */ /* 0x000fe400097fe4ff */
[----:B------:R-:W-:Y:S02]  /*2b00*/  IADD3 R26, P5, R26, UR8, RZ ;  /* 0x000000081a1a7c10 */ /* 0x000fe4000ffbe0ff */
[----:B------:R-:W-:Y:S02]  /*2b10*/  IADD3 R40, P6, R40, UR8, RZ ;  /* 0x0000000828287c10 */ /* 0x000fe4000ffde0ff */
[----:B------:R-:W-:Y:S02]  /*2b20*/  IADD3 R42, P0, R42, UR8, RZ ;  /* 0x000000082a2a7c10 */ /* 0x000fe4000ff1e0ff */
[----:B------:R-:W-:Y:S02]  /*2b30*/  IADD3 R44, P1, R44, UR8, RZ ;  /* 0x000000082c2c7c10 */ /* 0x000fe4000ff3e0ff */
[----:B------:R-:W-:-:S02]  /*2b40*/  IADD3 R46, P2, R46, UR8, RZ ;  /* 0x000000082e2e7c10 */ /* 0x000fc4000ff5e0ff */
[----:B------:R-:W-:Y:S01]  /*2b50*/  IADD3.X R47, R47, UR9, RZ, P3, !PT ;  /* 0x000000092f2f7c10 */ /* 0x000fe20009ffe4ff */
[----:B------:R-:W-:Y:S01]  /*2b60*/  HMMA.16816.F32 R32, R28, R36, R32 ;  /* 0x000000241c20723c */ /* 0x000fe20000001820 */
[----:B------:R-:W-:Y:S01]  /*2b70*/  IADD3 R48, P3, R81, R48, RZ ;  /* 0x0000003051307210 */ /* 0x000fe20007f7e0ff */
[----:B------:R-:W-:Y:S01]  /*2b80*/  UIADD3 UR5, UR5, -0x40, URZ ;  /* 0xffffffc005057890 */ /* 0x000fe2000fffe03f */
[----:B------:R-:W-:Y:S02]  /*2b90*/  IADD3.X R51, R51, UR9, RZ, P5, !PT ;  /* 0x0000000933337c10 */ /* 0x000fe4000affe4ff */
[----:B------:R-:W-:Y:S02]  /*2ba0*/  IADD3.X R53, R53, UR9, RZ, P6, !PT ;  /* 0x0000000935357c10 */ /* 0x000fe4000b7fe4ff */
[----:B------:R-:W-:Y:S02]  /*2bb0*/  IADD3.X R55, R55, UR9, RZ, P0, !PT ;  /* 0x0000000937377c10 */ /* 0x000fe400087fe4ff */
[----:B------:R-:W-:-:S02]  /*2bc0*/  IADD3.X R57, R57, UR9, RZ, P1, !PT ;  /* 0x0000000939397c10 */ /* 0x000fc40008ffe4ff */
[----:B------:R-:W-:Y:S02]  /*2bd0*/  IADD3.X R59, R59, UR9, RZ, P2, !PT ;  /* 0x000000093b3b7c10 */ /* 0x000fe400097fe4ff */
[----:B------:R-:W-:Y:S01]  /*2be0*/  LEA.HI.X.SX32 R50, R81, R50, 0x1, P3 ;  /* 0x0000003251327211 */ /* 0x000fe200018f0eff */
[----:B------:R-:W-:Y:S10]  /*2bf0*/  @P4 BRA `(.L_x_1) ;  /* 0xffffffec00e04947 */ /* 0x000ff4000383ffff */
.L_x_0:
[----:B------:R-:W-:Y:S01]  /*2c00*/  BAR.SYNC.DEFER_BLOCKING 0x0 ;  /* 0x0000000000007b1d */ /* 0x000fe20000010000 */
[--C-:B------:R-:W-:Y:S01]  /*2c10*/  SHF.R.U32.HI R7, RZ, 0x5, R0.reuse ;  /* 0x00000005ff077819 */ /* 0x100fe20000011600 */
[----:B------:R-:W-:Y:S01]  /*2c20*/  IMAD.SHL.U32 R9, R0, 0x4, RZ ;  /* 0x0000000400097824 */ /* 0x000fe200078e00ff */
[----:B------:R-:W-:Y:S01]  /*2c30*/  LOP3.LUT R4, R4, 0x180, RZ, 0xc0, !PT ;  /* 0x0000018004047812 */ /* 0x000fe200078ec0ff */
[----:B------:R-:W-:Y:S01]  /*2c40*/  IMAD.SHL.U32 R5, R0, 0x20, RZ ;  /* 0x0000002000057824 */ /* 0x000fe200078e00ff */
[----:B------:R-:W-:Y:S01]  /*2c50*/  SGXT.U32 R7, R7, 0x2 ;  /* 0x000000020707781a */ /* 0x000fe20000000000 */
[----:B------:R-:W-:Y:S01]  /*2c60*/  ULDC.64 UR8, c[0x0][0x228] ;  /* 0x00008a0000087ab9 */ /* 0x000fe20000000a00 */
[----:B------:R-:W-:Y:S02]  /*2c70*/  F2FP.SATFINITE.E4M3.F32.PACK_AB_MERGE_C R32, R33, R32, RZ ;  /* 0x000000202120723e */ /* 0x000fe400048070ff */
[----:B------:R-:W-:Y:S02]  /*2c80*/  LOP3.LUT R6, R7, 0x1c, R0, 0xf8, !PT ;  /* 0x0000001c07067812 */ /* 0x000fe400078ef800 */
[----:B------:R-:W-:-:S02]  /*2c90*/  F2FP.SATFINITE.E4M3.F32.PACK_AB_MERGE_C R34, R35, R34, RZ ;  /* 0x000000222322723e */ /* 0x000fc400048070ff */
[----:B------:R-:W-:Y:S02]  /*2ca0*/  LOP3.LUT R13, R4, 0x7c, R9, 0xf8, !PT ;  /* 0x0000007c040d7812 */ /* 0x000fe400078ef809 */
[----:B------:R-:W-:Y:S02]  /*2cb0*/  LOP3.LUT R7, R6, 0x60, R5, 0xf8, !PT ;  /* 0x0000006006077812 */ /* 0x000fe400078ef805 */
[----:B------:R-:W-:Y:S02]  /*2cc0*/  LOP3.LUT R4, R32, 0xffff, RZ, 0xc0, !PT ;  /* 0x0000ffff20047812 */ /* 0x000fe400078ec0ff */
[----:B------:R-:W-:Y:S02]  /*2cd0*/  LOP3.LUT R5, R34, 0xffff, RZ, 0xc0, !PT ;  /* 0x0000ffff22057812 */ /* 0x000fe400078ec0ff */
[C---:B------:R-:W-:Y:S02]  /*2ce0*/  LOP3.LUT R9, R7.reuse, 0x40, RZ, 0x3c, !PT ;  /* 0x0000004007097812 */ /* 0x040fe400078e3cff */
[----:B------:R-:W-:Y:S01]  /*2cf0*/  SHF.R.U32.HI R4, RZ, 0x8, R4 ;  /* 0x00000008ff047819 */ /* 0x000fe20000011604 */
[----:B------:R-:W-:Y:S01]  /*2d00*/  STS.U8 [R7+UR4], R32 ;  /* 0x0000002007007988 */ /* 0x000fe20008000004 */
[----:B------:R-:W-:-:S02]  /*2d10*/  LOP3.LUT R11, R7, 0x20, RZ, 0x3c, !PT ;  /* 0x00000020070b7812 */ /* 0x000fc400078e3cff */
[----:B------:R-:W-:Y:S01]  /*2d20*/  LOP3.LUT R10, R7, 0x60, RZ, 0x3c, !PT ;  /* 0x00000060070a7812 */ /* 0x000fe200078e3cff */
[----:B------:R0:W-:Y:S01]  /*2d30*/  STS.U8 [R9+UR4+0x100], R4 ;  /* 0x0001000409007988 */ /* 0x0001e20008000004 */
[----:B------:R-:W-:Y:S02]  /*2d40*/  SHF.R.U32.HI R5, RZ, 0x8, R5 ;  /* 0x00000008ff057819 */ /* 0x000fe40000011605 */
[----:B------:R-:W-:Y:S01]  /*2d50*/  LOP3.LUT R13, R13, 0x60, R0, 0x78, !PT ;  /* 0x000000600d0d7812 */ /* 0x000fe200078e7800 */
[----:B------:R-:W-:Y:S01]  /*2d60*/  STS.U8 [R11+UR4+0x80], R34 ;  /* 0x000080220b007988 */ /* 0x000fe20008000004 */
[----:B------:R-:W-:Y:S02]  /*2d70*/  ISETP.GE.AND P0, PT, R2, UR8, PT ;  /* 0x0000000802007c0c */ /* 0x000fe4000bf06270 */
[C---:B------:R-:W-:Y:S01]  /*2d80*/  LOP3.LUT R0, R8.reuse, 0x18, R3, 0xfe, !PT ;  /* 0x0000001808007812 */ /* 0x040fe200078efe03 */
[----:B------:R1:W-:Y:S01]  /*2d90*/  STS.U8 [R10+UR4+0x180], R5 ;  /* 0x000180050a007988 */ /* 0x0003e20008000004 */
[----:B0-----:R-:W-:Y:S01]  /*2da0*/  LOP3.LUT R4, R8, R3, RZ, 0xfc, !PT ;  /* 0x0000000308047212 */ /* 0x001fe200078efcff */
[----:B------:R-:W-:Y:S03]  /*2db0*/  BAR.SYNC.DEFER_BLOCKING 0x0 ;  /* 0x0000000000007b1d */ /* 0x000fe60000010000 */
[----:B------:R-:W-:-:S03]  /*2dc0*/  ISETP.LT.AND P3, PT, R4, UR9, !P0 ;  /* 0x0000000904007c0c */ /* 0x000fc6000c761270 */
[----:B------:R-:W0:Y:S01]  /*2dd0*/  LDS R13, [R13+UR4] ;  /* 0x000000040d0d7984 */ /* 0x000e220008000800 */
[----:B------:R-:W-:Y:S02]  /*2de0*/  ULDC UR4, c[0x0][0x244] ;  /* 0x0000910000047ab9 */ /* 0x000fe40000000800 */
[----:B------:R-:W-:Y:S01]  /*2df0*/  IMAD R6, R2, UR4, RZ ;  /* 0x0000000402067c24 */ /* 0x000fe2000f8e02ff */
[----:B------:R-:W-:Y:S01]  /*2e00*/  ULDC.64 UR4, c[0x0][0x220] ;  /* 0x0000880000047ab9 */ /* 0x000fe20000000a00 */
[C-C-:B------:R-:W-:Y:S02]  /*2e10*/  LOP3.LUT R2, R8.reuse, 0x10, R3.reuse, 0xfe, !PT ;  /* 0x0000001008027812 */ /* 0x140fe400078efe03 */
[----:B------:R-:W-:Y:S02]  /*2e20*/  LOP3.LUT R3, R8, 0x8, R3, 0xfe, !PT ;  /* 0x0000000808037812 */ /* 0x000fe400078efe03 */
[----:B------:R-:W-:Y:S01]  /*2e30*/  IADD3 R12, P1, R6, UR4, RZ ;  /* 0x00000004060c7c10 */ /* 0x000fe2000ff3e0ff */
[----:B------:R-:W-:Y:S01]  /*2e40*/  ULDC UR4, c[0x0][0x248] ;  /* 0x0000920000047ab9 */ /* 0x000fe20000000800 */
[C---:B------:R-:W-:Y:S01]  /*2e50*/  ISETP.LT.AND P2, PT, R3.reuse, UR9, !P0 ;  /* 0x0000000903007c0c */ /* 0x040fe2000c741270 */
[----:B-1----:R-:W-:Y:S01]  /*2e60*/  IMAD R5, R4, UR4, RZ ;  /* 0x0000000404057c24 */ /* 0x002fe2000f8e02ff */
[----:B------:R-:W-:Y:S01]  /*2e70*/  LEA.HI.X.SX32 R14, R6, UR5, 0x1, P1 ;  /* 0x00000005060e7c11 */ /* 0x000fe200088f0eff */
[----:B------:R-:W-:Y:S01]  /*2e80*/  IMAD R7, R3, UR4, RZ ;  /* 0x0000000403077c24 */ /* 0x000fe2000f8e02ff */
[C---:B------:R-:W-:Y:S01]  /*2e90*/  ISETP.LT.AND P1, PT, R2.reuse, UR9, !P0 ;  /* 0x0000000902007c0c */ /* 0x040fe2000c721270 */
[----:B------:R-:W-:Y:S01]  /*2ea0*/  IMAD R9, R2, UR4, RZ ;  /* 0x0000000402097c24 */ /* 0x000fe2000f8e02ff */
[C---:B------:R-:W-:Y:S01]  /*2eb0*/  ISETP.LT.AND P0, PT, R0.reuse, UR9, !P0 ;  /* 0x0000000900007c0c */ /* 0x040fe2000c701270 */
[----:B------:R-:W-:Y:S01]  /*2ec0*/  IMAD R10, R0, UR4, RZ ;  /* 0x00000004000a7c24 */ /* 0x000fe2000f8e02ff */
[----:B------:R-:W-:-:S02]  /*2ed0*/  IADD3 R2, P4, R5, R12, RZ ;  /* 0x0000000c05027210 */ /* 0x000fc40007f9e0ff */
[-C--:B------:R-:W-:Y:S02]  /*2ee0*/  IADD3 R4, P6, R7, R12.reuse, RZ ;  /* 0x0000000c07047210 */ /* 0x080fe40007fde0ff */
[----:B------:R-:W-:Y:S02]  /*2ef0*/  IADD3 R6, P5, R9, R12, RZ ;  /* 0x0000000c09067210 */ /* 0x000fe40007fbe0ff */
[-C--:B------:R-:W-:Y:S02]  /*2f00*/  LEA.HI.X.SX32 R3, R5, R14.reuse, 0x1, P4 ;  /* 0x0000000e05037211 */ /* 0x080fe400020f0eff */
[-C--:B------:R-:W-:Y:S02]  /*2f10*/  LEA.HI.X.SX32 R5, R7, R14.reuse, 0x1, P6 ;  /* 0x0000000e07057211 */ /* 0x080fe400030f0eff */
[----:B------:R-:W-:Y:S02]  /*2f20*/  LEA.HI.X.SX32 R7, R9, R14, 0x1, P5 ;  /* 0x0000000e09077211 */ /* 0x000fe400028f0eff */
[----:B------:R-:W-:-:S04]  /*2f30*/  IADD3 R8, P4, R10, R12, RZ ;  /* 0x0000000c0a087210 */ /* 0x000fc80007f9e0ff */
[----:B------:R-:W-:Y:S02]  /*2f40*/  LEA.HI.X.SX32 R9, R10, R14, 0x1, P4 ;  /* 0x0000000e0a097211 */ /* 0x000fe400020f0eff */
[C---:B0-----:R-:W-:Y:S02]  /*2f50*/  PRMT R11, R13.reuse, 0x7770, RZ ;  /* 0x000077700d0b7816 */ /* 0x041fe400000000ff */
[C---:B------:R-:W-:Y:S02]  /*2f60*/  PRMT R15, R13.reuse, 0x7771, RZ ;  /* 0x000077710d0f7816 */ /* 0x040fe400000000ff */
[C---:B------:R-:W-:Y:S01]  /*2f70*/  PRMT R17, R13.reuse, 0x7772, RZ ;  /* 0x000077720d117816 */ /* 0x040fe200000000ff */
[----:B------:R0:W-:Y:S01]  /*2f80*/  @P3 STG.E.U8 desc[UR6][R2.64], R11 ;  /* 0x0000000b02003986 */ /* 0x0001e2000c101106 */
[----:B------:R-:W-:-:S03]  /*2f90*/  PRMT R13, R13, 0x7773, RZ ;  /* 0x000077730d0d7816 */ /* 0x000fc600000000ff */
[----:B------:R0:W-:Y:S04]  /*2fa0*/  @P2 STG.E.U8 desc[UR6][R4.64], R15 ;  /* 0x0000000f04002986 */ /* 0x0001e8000c101106 */
[----:B------:R0:W-:Y:S01]  /*2fb0*/  @P1 STG.E.U8 desc[UR6][R6.64], R17 ;  /* 0x0000001106001986 */ /* 0x0001e2000c101106 */
[----:B------:R-:W-:Y:S05]  /*2fc0*/  @!P0 EXIT ;  /* 0x000000000000894d */ /* 0x000fea0003800000 */
[----:B------:R-:W-:Y:S01]  /*2fd0*/  STG.E.U8 desc[UR6][R8.64], R13 ;  /* 0x0000000d08007986 */ /* 0x000fe2000c101106 */
[----:B------:R-:W-:Y:S05]  /*2fe0*/  EXIT ;  /* 0x000000000000794d */ /* 0x000fea0003800000 */
.L_x_2:
[----:B------:R-:W-:-:S00]  /*2ff0*/  BRA `(.L_x_2) ;  /* 0xfffffffc00fc7947 */ /* 0x000fc0000383ffff */
[----:B------:R-:W-:-:S00]  /*3000*/  NOP ;  /* 0x0000000000007918 */ /* 0x000fc00000000000 */
[----:B------:R-:W-:-:S00]  /*3010*/  NOP ;  /* 0x0000000000007918 */ /* 0x000fc00000000000 */
[----:B------:R-:W-:-:S00]  /*3020*/  NOP ;  /* 0x0000000000007918 */ /* 0x000fc00000000000 */
[----:B------:R-:W-:-:S00]  /*3030*/  NOP ;  /* 0x0000000000007918 */ /* 0x000fc00000000000 */
[----:B------:R-:W-:-:S00]  /*3040*/  NOP ;  /* 0x0000000000007918 */ /* 0x000fc00000000000 */
[----:B------:R-:W-:-:S00]  /*3050*/  NOP ;  /* 0x0000000000007918 */ /* 0x000fc00000000000 */
[----:B------:R-:W-:-:S00]  /*3060*/  NOP ;  /* 0x0000000000007918 */ /* 0x000fc00000000000 */
[----:B------:R-:W-:-:S00]  /*3070*/  NOP ;  /* 0x0000000000007918 */ /* 0x000fc00000000000 */
.L_x_3:


//--------------------- .nv.shared.matmul_kernel  --------------------------
	.section	.nv.shared.matmul_kernel,"aw",@nobits
	.sectionflags	@""
	.align	16
	.zero		1024


//--------------------- .nv.shared.reserved.0     --------------------------
	.section	.nv.shared.reserved.0,"aw",@nobits
	.weak		__nv_reservedSMEM_offset_0_alias
	.size		__nv_reservedSMEM_offset_0_alias, 0, 0
	.other		__nv_reservedSMEM_offset_0_alias,@"STO_CUDA_RESERVED_SHARED STV_DEFAULT"
__nv_reservedSMEM_offset_0_alias:
	.zero		0


//--------------------- .nv.constant0.matmul_kernel --------------------------
	.section	.nv.constant0.matmul_kernel,"a",@progbits
	.sectionflags	@""
	.align	4
.nv.constant0.matmul_kernel:
	.zero		608


//--------------------- SYMBOLS --------------------------

	.type		.nv.reservedSmem.offset0,@object
	.size		.nv.reservedSmem.offset0,0x4
